//
// Generated by NVIDIA NVVM Compiler
//
// Compiler Build ID: CL-36424714
// Cuda compilation tools, release 13.0, V13.0.88
// Based on NVVM 20.0.0
//

.version 9.0
.target sm_100
.address_size 64

	// .globl	_Z22reset_centroids_kernelPfPiii
.extern .shared .align 16 .b8 shared_centroids[];

.visible .entry _Z22reset_centroids_kernelPfPiii(
	.param .u64 .ptr .align 1 _Z22reset_centroids_kernelPfPiii_param_0,
	.param .u64 .ptr .align 1 _Z22reset_centroids_kernelPfPiii_param_1,
	.param .u32 _Z22reset_centroids_kernelPfPiii_param_2,
	.param .u32 _Z22reset_centroids_kernelPfPiii_param_3
)
{
	.reg .pred 	%p<11>;
	.reg .b32 	%r<36>;
	.reg .b64 	%rd<16>;

	ld.param.u64 	%rd4, [_Z22reset_centroids_kernelPfPiii_param_0];
	ld.param.u64 	%rd3, [_Z22reset_centroids_kernelPfPiii_param_1];
	ld.param.u32 	%r17, [_Z22reset_centroids_kernelPfPiii_param_2];
	ld.param.u32 	%r16, [_Z22reset_centroids_kernelPfPiii_param_3];
	cvta.to.global.u64 	%rd1, %rd4;
	mov.u32 	%r18, %ctaid.x;
	mov.u32 	%r19, %ntid.x;
	mov.u32 	%r20, %tid.x;
	mad.lo.s32 	%r1, %r18, %r19, %r20;
	setp.ge.s32 	%p1, %r1, %r17;
	@%p1 bra 	$L__BB0_13;
	cvta.to.global.u64 	%rd5, %rd3;
	mul.wide.s32 	%rd6, %r1, 4;
	add.s64 	%rd7, %rd5, %rd6;
	mov.b32 	%r21, 0;
	st.global.u32 	[%rd7], %r21;
	setp.lt.s32 	%p2, %r16, 1;
	@%p2 bra 	$L__BB0_13;
	mul.lo.s32 	%r2, %r16, %r1;
	and.b32  	%r3, %r16, 7;
	setp.lt.u32 	%p3, %r16, 8;
	mov.b32 	%r34, 0;
	@%p3 bra 	$L__BB0_5;
	and.b32  	%r34, %r16, 2147483640;
	neg.s32 	%r32, %r34;
	add.s64 	%rd2, %rd1, 16;
	mov.u32 	%r31, %r2;
$L__BB0_4:
	.pragma "nounroll";
	mul.wide.s32 	%rd8, %r31, 4;
	add.s64 	%rd9, %rd2, %rd8;
	mov.b32 	%r23, 0;
	st.global.u32 	[%rd9+-16], %r23;
	st.global.u32 	[%rd9+-12], %r23;
	st.global.u32 	[%rd9+-8], %r23;
	st.global.u32 	[%rd9+-4], %r23;
	st.global.u32 	[%rd9], %r23;
	st.global.u32 	[%rd9+4], %r23;
	st.global.u32 	[%rd9+8], %r23;
	st.global.u32 	[%rd9+12], %r23;
	add.s32 	%r32, %r32, 8;
	add.s32 	%r31, %r31, 8;
	setp.ne.s32 	%p4, %r32, 0;
	@%p4 bra 	$L__BB0_4;
$L__BB0_5:
	setp.eq.s32 	%p5, %r3, 0;
	@%p5 bra 	$L__BB0_13;
	and.b32  	%r11, %r16, 3;
	setp.lt.u32 	%p6, %r3, 4;
	@%p6 bra 	$L__BB0_8;
	add.s32 	%r24, %r34, %r2;
	mul.wide.s32 	%rd10, %r24, 4;
	add.s64 	%rd11, %rd1, %rd10;
	mov.b32 	%r25, 0;
	st.global.u32 	[%rd11], %r25;
	st.global.u32 	[%rd11+4], %r25;
	st.global.u32 	[%rd11+8], %r25;
	st.global.u32 	[%rd11+12], %r25;
	add.s32 	%r34, %r34, 4;
$L__BB0_8:
	setp.eq.s32 	%p7, %r11, 0;
	@%p7 bra 	$L__BB0_13;
	setp.eq.s32 	%p8, %r11, 1;
	@%p8 bra 	$L__BB0_11;
	add.s32 	%r26, %r34, %r2;
	mul.wide.s32 	%rd12, %r26, 4;
	add.s64 	%rd13, %rd1, %rd12;
	mov.b32 	%r27, 0;
	st.global.u32 	[%rd13], %r27;
	st.global.u32 	[%rd13+4], %r27;
	add.s32 	%r34, %r34, 2;
$L__BB0_11:
	and.b32  	%r28, %r16, 1;
	setp.eq.b32 	%p9, %r28, 1;
	not.pred 	%p10, %p9;
	@%p10 bra 	$L__BB0_13;
	add.s32 	%r29, %r34, %r2;
	mul.wide.s32 	%rd14, %r29, 4;
	add.s64 	%rd15, %rd1, %rd14;
	mov.b32 	%r30, 0;
	st.global.u32 	[%rd15], %r30;
$L__BB0_13:
	ret;

}
	// .globl	_Z15centroid_kernelPfS_PiS0_ii
.visible .entry _Z15centroid_kernelPfS_PiS0_ii(
	.param .u64 .ptr .align 1 _Z15centroid_kernelPfS_PiS0_ii_param_0,
	.param .u64 .ptr .align 1 _Z15centroid_kernelPfS_PiS0_ii_param_1,
	.param .u64 .ptr .align 1 _Z15centroid_kernelPfS_PiS0_ii_param_2,
	.param .u64 .ptr .align 1 _Z15centroid_kernelPfS_PiS0_ii_param_3,
	.param .u32 _Z15centroid_kernelPfS_PiS0_ii_param_4,
	.param .u32 _Z15centroid_kernelPfS_PiS0_ii_param_5
)
{
	.reg .pred 	%p<11>;
	.reg .b32 	%r<51>;
	.reg .b32 	%f<59>;
	.reg .b64 	%rd<32>;

	ld.param.u64 	%rd6, [_Z15centroid_kernelPfS_PiS0_ii_param_0];
	ld.param.u64 	%rd4, [_Z15centroid_kernelPfS_PiS0_ii_param_2];
	ld.param.u64 	%rd5, [_Z15centroid_kernelPfS_PiS0_ii_param_3];
	ld.param.u32 	%r31, [_Z15centroid_kernelPfS_PiS0_ii_param_4];
	ld.param.u32 	%r30, [_Z15centroid_kernelPfS_PiS0_ii_param_5];
	cvta.to.global.u64 	%rd1, %rd6;
	mov.u32 	%r32, %ctaid.x;
	mov.u32 	%r33, %ntid.x;
	mov.u32 	%r34, %tid.x;
	mad.lo.s32 	%r1, %r32, %r33, %r34;
	setp.ge.s32 	%p1, %r1, %r31;
	@%p1 bra 	$L__BB1_14;
	cvta.to.global.u64 	%rd7, %rd4;
	cvta.to.global.u64 	%rd8, %rd5;
	mul.wide.s32 	%rd9, %r1, 4;
	add.s64 	%rd10, %rd7, %rd9;
	ld.global.u32 	%r2, [%rd10];
	mul.wide.s32 	%rd11, %r2, 4;
	add.s64 	%rd12, %rd8, %rd11;
	atom.global.add.u32 	%r35, [%rd12], 1;
	setp.lt.s32 	%p2, %r30, 1;
	@%p2 bra 	$L__BB1_14;
	mul.lo.s32 	%r3, %r2, %r30;
	mul.lo.s32 	%r4, %r30, %r1;
	setp.lt.u32 	%p3, %r30, 16;
	mov.b32 	%r46, 0;
	@%p3 bra 	$L__BB1_5;
	and.b32  	%r46, %r30, 2147483632;
	neg.s32 	%r44, %r46;
	mov.u32 	%r42, %r4;
	mov.u32 	%r43, %r3;
$L__BB1_4:
	.pragma "nounroll";
	ld.param.u64 	%rd30, [_Z15centroid_kernelPfS_PiS0_ii_param_1];
	mul.wide.s32 	%rd13, %r43, 4;
	cvta.to.global.u64 	%rd14, %rd30;
	add.s64 	%rd15, %rd14, %rd13;
	mul.wide.s32 	%rd16, %r42, 4;
	add.s64 	%rd17, %rd1, %rd16;
	ld.global.f32 	%f1, [%rd17];
	atom.global.add.f32 	%f2, [%rd15], %f1;
	ld.global.f32 	%f3, [%rd17+4];
	atom.global.add.f32 	%f4, [%rd15+4], %f3;
	ld.global.f32 	%f5, [%rd17+8];
	atom.global.add.f32 	%f6, [%rd15+8], %f5;
	ld.global.f32 	%f7, [%rd17+12];
	atom.global.add.f32 	%f8, [%rd15+12], %f7;
	ld.global.f32 	%f9, [%rd17+16];
	atom.global.add.f32 	%f10, [%rd15+16], %f9;
	ld.global.f32 	%f11, [%rd17+20];
	atom.global.add.f32 	%f12, [%rd15+20], %f11;
	ld.global.f32 	%f13, [%rd17+24];
	atom.global.add.f32 	%f14, [%rd15+24], %f13;
	ld.global.f32 	%f15, [%rd17+28];
	atom.global.add.f32 	%f16, [%rd15+28], %f15;
	ld.global.f32 	%f17, [%rd17+32];
	atom.global.add.f32 	%f18, [%rd15+32], %f17;
	ld.global.f32 	%f19, [%rd17+36];
	atom.global.add.f32 	%f20, [%rd15+36], %f19;
	ld.global.f32 	%f21, [%rd17+40];
	atom.global.add.f32 	%f22, [%rd15+40], %f21;
	ld.global.f32 	%f23, [%rd17+44];
	atom.global.add.f32 	%f24, [%rd15+44], %f23;
	ld.global.f32 	%f25, [%rd17+48];
	atom.global.add.f32 	%f26, [%rd15+48], %f25;
	ld.global.f32 	%f27, [%rd17+52];
	atom.global.add.f32 	%f28, [%rd15+52], %f27;
	ld.global.f32 	%f29, [%rd17+56];
	atom.global.add.f32 	%f30, [%rd15+56], %f29;
	ld.global.f32 	%f31, [%rd17+60];
	atom.global.add.f32 	%f32, [%rd15+60], %f31;
	add.s32 	%r44, %r44, 16;
	add.s32 	%r43, %r43, 16;
	add.s32 	%r42, %r42, 16;
	setp.ne.s32 	%p4, %r44, 0;
	@%p4 bra 	$L__BB1_4;
$L__BB1_5:
	and.b32  	%r14, %r30, 15;
	setp.eq.s32 	%p5, %r14, 0;
	@%p5 bra 	$L__BB1_14;
	ld.param.u64 	%rd31, [_Z15centroid_kernelPfS_PiS0_ii_param_1];
	cvta.to.global.u64 	%rd2, %rd31;
	and.b32  	%r15, %r30, 7;
	setp.lt.u32 	%p6, %r14, 8;
	@%p6 bra 	$L__BB1_8;
	add.s32 	%r38, %r46, %r3;
	mul.wide.s32 	%rd18, %r38, 4;
	add.s64 	%rd19, %rd2, %rd18;
	add.s32 	%r39, %r46, %r4;
	mul.wide.s32 	%rd20, %r39, 4;
	add.s64 	%rd21, %rd1, %rd20;
	ld.global.f32 	%f33, [%rd21];
	atom.global.add.f32 	%f34, [%rd19], %f33;
	ld.global.f32 	%f35, [%rd21+4];
	atom.global.add.f32 	%f36, [%rd19+4], %f35;
	ld.global.f32 	%f37, [%rd21+8];
	atom.global.add.f32 	%f38, [%rd19+8], %f37;
	ld.global.f32 	%f39, [%rd21+12];
	atom.global.add.f32 	%f40, [%rd19+12], %f39;
	ld.global.f32 	%f41, [%rd21+16];
	atom.global.add.f32 	%f42, [%rd19+16], %f41;
	ld.global.f32 	%f43, [%rd21+20];
	atom.global.add.f32 	%f44, [%rd19+20], %f43;
	ld.global.f32 	%f45, [%rd21+24];
	atom.global.add.f32 	%f46, [%rd19+24], %f45;
	ld.global.f32 	%f47, [%rd21+28];
	atom.global.add.f32 	%f48, [%rd19+28], %f47;
	add.s32 	%r46, %r46, 8;
$L__BB1_8:
	setp.eq.s32 	%p7, %r15, 0;
	@%p7 bra 	$L__BB1_14;
	and.b32  	%r18, %r30, 3;
	setp.lt.u32 	%p8, %r15, 4;
	@%p8 bra 	$L__BB1_11;
	add.s32 	%r40, %r46, %r3;
	mul.wide.s32 	%rd22, %r40, 4;
	add.s64 	%rd23, %rd2, %rd22;
	add.s32 	%r41, %r46, %r4;
	mul.wide.s32 	%rd24, %r41, 4;
	add.s64 	%rd25, %rd1, %rd24;
	ld.global.f32 	%f49, [%rd25];
	atom.global.add.f32 	%f50, [%rd23], %f49;
	ld.global.f32 	%f51, [%rd25+4];
	atom.global.add.f32 	%f52, [%rd23+4], %f51;
	ld.global.f32 	%f53, [%rd25+8];
	atom.global.add.f32 	%f54, [%rd23+8], %f53;
	ld.global.f32 	%f55, [%rd25+12];
	atom.global.add.f32 	%f56, [%rd23+12], %f55;
	add.s32 	%r46, %r46, 4;
$L__BB1_11:
	setp.eq.s32 	%p9, %r18, 0;
	@%p9 bra 	$L__BB1_14;
	add.s32 	%r50, %r46, %r4;
	add.s32 	%r49, %r46, %r3;
	neg.s32 	%r48, %r18;
$L__BB1_13:
	.pragma "nounroll";
	mul.wide.s32 	%rd26, %r50, 4;
	add.s64 	%rd27, %rd1, %rd26;
	mul.wide.s32 	%rd28, %r49, 4;
	add.s64 	%rd29, %rd2, %rd28;
	ld.global.f32 	%f57, [%rd27];
	atom.global.add.f32 	%f58, [%rd29], %f57;
	add.s32 	%r50, %r50, 1;
	add.s32 	%r49, %r49, 1;
	add.s32 	%r48, %r48, 1;
	setp.ne.s32 	%p10, %r48, 0;
	@%p10 bra 	$L__BB1_13;
$L__BB1_14:
	ret;

}
	// .globl	_Z16normalice_kernelPfPiii
.visible .entry _Z16normalice_kernelPfPiii(
	.param .u64 .ptr .align 1 _Z16normalice_kernelPfPiii_param_0,
	.param .u64 .ptr .align 1 _Z16normalice_kernelPfPiii_param_1,
	.param .u32 _Z16normalice_kernelPfPiii_param_2,
	.param .u32 _Z16normalice_kernelPfPiii_param_3
)
{
	.reg .pred 	%p<11>;
	.reg .b32 	%r<48>;
	.reg .b32 	%f<46>;
	.reg .b64 	%rd<16>;

	ld.param.u64 	%rd5, [_Z16normalice_kernelPfPiii_param_0];
	ld.param.u64 	%rd4, [_Z16normalice_kernelPfPiii_param_1];
	ld.param.u32 	%r17, [_Z16normalice_kernelPfPiii_param_2];
	ld.param.u32 	%r16, [_Z16normalice_kernelPfPiii_param_3];
	cvta.to.global.u64 	%rd1, %rd5;
	mov.u32 	%r18, %ctaid.x;
	mov.u32 	%r19, %ntid.x;
	mov.u32 	%r20, %tid.x;
	mad.lo.s32 	%r1, %r18, %r19, %r20;
	setp.ge.s32 	%p1, %r1, %r17;
	@%p1 bra 	$L__BB2_13;
	cvta.to.global.u64 	%rd6, %rd4;
	mul.wide.s32 	%rd7, %r1, 4;
	add.s64 	%rd2, %rd6, %rd7;
	ld.global.u32 	%r21, [%rd2];
	min.s32 	%r22, %r21, %r16;
	setp.lt.s32 	%p2, %r22, 1;
	@%p2 bra 	$L__BB2_13;
	mul.lo.s32 	%r2, %r16, %r1;
	and.b32  	%r3, %r16, 7;
	setp.lt.u32 	%p3, %r16, 8;
	mov.b32 	%r46, 0;
	@%p3 bra 	$L__BB2_5;
	and.b32  	%r46, %r16, 2147483640;
	neg.s32 	%r44, %r46;
	add.s64 	%rd3, %rd1, 16;
	mov.u32 	%r43, %r2;
$L__BB2_4:
	.pragma "nounroll";
	mul.wide.s32 	%rd8, %r43, 4;
	add.s64 	%rd9, %rd3, %rd8;
	ld.global.f32 	%f1, [%rd9+-16];
	ld.global.u32 	%r24, [%rd2];
	cvt.rn.f32.s32 	%f2, %r24;
	div.rn.f32 	%f3, %f1, %f2;
	st.global.f32 	[%rd9+-16], %f3;
	ld.global.f32 	%f4, [%rd9+-12];
	ld.global.u32 	%r25, [%rd2];
	cvt.rn.f32.s32 	%f5, %r25;
	div.rn.f32 	%f6, %f4, %f5;
	st.global.f32 	[%rd9+-12], %f6;
	ld.global.f32 	%f7, [%rd9+-8];
	ld.global.u32 	%r26, [%rd2];
	cvt.rn.f32.s32 	%f8, %r26;
	div.rn.f32 	%f9, %f7, %f8;
	st.global.f32 	[%rd9+-8], %f9;
	ld.global.f32 	%f10, [%rd9+-4];
	ld.global.u32 	%r27, [%rd2];
	cvt.rn.f32.s32 	%f11, %r27;
	div.rn.f32 	%f12, %f10, %f11;
	st.global.f32 	[%rd9+-4], %f12;
	ld.global.f32 	%f13, [%rd9];
	ld.global.u32 	%r28, [%rd2];
	cvt.rn.f32.s32 	%f14, %r28;
	div.rn.f32 	%f15, %f13, %f14;
	st.global.f32 	[%rd9], %f15;
	ld.global.f32 	%f16, [%rd9+4];
	ld.global.u32 	%r29, [%rd2];
	cvt.rn.f32.s32 	%f17, %r29;
	div.rn.f32 	%f18, %f16, %f17;
	st.global.f32 	[%rd9+4], %f18;
	ld.global.f32 	%f19, [%rd9+8];
	ld.global.u32 	%r30, [%rd2];
	cvt.rn.f32.s32 	%f20, %r30;
	div.rn.f32 	%f21, %f19, %f20;
	st.global.f32 	[%rd9+8], %f21;
	ld.global.f32 	%f22, [%rd9+12];
	ld.global.u32 	%r31, [%rd2];
	cvt.rn.f32.s32 	%f23, %r31;
	div.rn.f32 	%f24, %f22, %f23;
	st.global.f32 	[%rd9+12], %f24;
	add.s32 	%r44, %r44, 8;
	add.s32 	%r43, %r43, 8;
	setp.ne.s32 	%p4, %r44, 0;
	@%p4 bra 	$L__BB2_4;
$L__BB2_5:
	setp.eq.s32 	%p5, %r3, 0;
	@%p5 bra 	$L__BB2_13;
	and.b32  	%r11, %r16, 3;
	setp.lt.u32 	%p6, %r3, 4;
	@%p6 bra 	$L__BB2_8;
	add.s32 	%r32, %r46, %r2;
	mul.wide.s32 	%rd10, %r32, 4;
	add.s64 	%rd11, %rd1, %rd10;
	ld.global.f32 	%f25, [%rd11];
	ld.global.u32 	%r33, [%rd2];
	cvt.rn.f32.s32 	%f26, %r33;
	div.rn.f32 	%f27, %f25, %f26;
	st.global.f32 	[%rd11], %f27;
	ld.global.f32 	%f28, [%rd11+4];
	ld.global.u32 	%r34, [%rd2];
	cvt.rn.f32.s32 	%f29, %r34;
	div.rn.f32 	%f30, %f28, %f29;
	st.global.f32 	[%rd11+4], %f30;
	ld.global.f32 	%f31, [%rd11+8];
	ld.global.u32 	%r35, [%rd2];
	cvt.rn.f32.s32 	%f32, %r35;
	div.rn.f32 	%f33, %f31, %f32;
	st.global.f32 	[%rd11+8], %f33;
	ld.global.f32 	%f34, [%rd11+12];
	ld.global.u32 	%r36, [%rd2];
	cvt.rn.f32.s32 	%f35, %r36;
	div.rn.f32 	%f36, %f34, %f35;
	st.global.f32 	[%rd11+12], %f36;
	add.s32 	%r46, %r46, 4;
$L__BB2_8:
	setp.eq.s32 	%p7, %r11, 0;
	@%p7 bra 	$L__BB2_13;
	setp.eq.s32 	%p8, %r11, 1;
	@%p8 bra 	$L__BB2_11;
	add.s32 	%r37, %r46, %r2;
	mul.wide.s32 	%rd12, %r37, 4;
	add.s64 	%rd13, %rd1, %rd12;
	ld.global.f32 	%f37, [%rd13];
	ld.global.u32 	%r38, [%rd2];
	cvt.rn.f32.s32 	%f38, %r38;
	div.rn.f32 	%f39, %f37, %f38;
	st.global.f32 	[%rd13], %f39;
	ld.global.f32 	%f40, [%rd13+4];
	ld.global.u32 	%r39, [%rd2];
	cvt.rn.f32.s32 	%f41, %r39;
	div.rn.f32 	%f42, %f40, %f41;
	st.global.f32 	[%rd13+4], %f42;
	add.s32 	%r46, %r46, 2;
$L__BB2_11:
	and.b32  	%r40, %r16, 1;
	setp.eq.b32 	%p9, %r40, 1;
	not.pred 	%p10, %p9;
	@%p10 bra 	$L__BB2_13;
	add.s32 	%r41, %r46, %r2;
	mul.wide.s32 	%rd14, %r41, 4;
	add.s64 	%rd15, %rd1, %rd14;
	ld.global.f32 	%f43, [%rd15];
	ld.global.u32 	%r42, [%rd2];
	cvt.rn.f32.s32 	%f44, %r42;
	div.rn.f32 	%f45, %f43, %f44;
	st.global.f32 	[%rd15], %f45;
$L__BB2_13:
	ret;

}
	// .globl	_Z24k_means_calculate_kernelPfiiiS_S_S_PiS0_
.visible .entry _Z24k_means_calculate_kernelPfiiiS_S_S_PiS0_(
	.param .u64 .ptr .align 1 _Z24k_means_calculate_kernelPfiiiS_S_S_PiS0__param_0,
	.param .u32 _Z24k_means_calculate_kernelPfiiiS_S_S_PiS0__param_1,
	.param .u32 _Z24k_means_calculate_kernelPfiiiS_S_S_PiS0__param_2,
	.param .u32 _Z24k_means_calculate_kernelPfiiiS_S_S_PiS0__param_3,
	.param .u64 .ptr .align 1 _Z24k_means_calculate_kernelPfiiiS_S_S_PiS0__param_4,
	.param .u64 .ptr .align 1 _Z24k_means_calculate_kernelPfiiiS_S_S_PiS0__param_5,
	.param .u64 .ptr .align 1 _Z24k_means_calculate_kernelPfiiiS_S_S_PiS0__param_6,
	.param .u64 .ptr .align 1 _Z24k_means_calculate_kernelPfiiiS_S_S_PiS0__param_7,
	.param .u64 .ptr .align 1 _Z24k_means_calculate_kernelPfiiiS_S_S_PiS0__param_8
)
{
	.reg .pred 	%p<41>;
	.reg .b32 	%r<130>;
	.reg .b32 	%f<197>;
	.reg .b64 	%rd<49>;

	ld.param.u64 	%rd14, [_Z24k_means_calculate_kernelPfiiiS_S_S_PiS0__param_0];
	ld.param.u32 	%r51, [_Z24k_means_calculate_kernelPfiiiS_S_S_PiS0__param_1];
	ld.param.u32 	%r52, [_Z24k_means_calculate_kernelPfiiiS_S_S_PiS0__param_2];
	ld.param.u32 	%r53, [_Z24k_means_calculate_kernelPfiiiS_S_S_PiS0__param_3];
	ld.param.u64 	%rd10, [_Z24k_means_calculate_kernelPfiiiS_S_S_PiS0__param_4];
	ld.param.u64 	%rd11, [_Z24k_means_calculate_kernelPfiiiS_S_S_PiS0__param_5];
	ld.param.u64 	%rd15, [_Z24k_means_calculate_kernelPfiiiS_S_S_PiS0__param_6];
	ld.param.u64 	%rd12, [_Z24k_means_calculate_kernelPfiiiS_S_S_PiS0__param_7];
	cvta.to.global.u64 	%rd1, %rd14;
	cvta.to.global.u64 	%rd2, %rd15;
	mov.u32 	%r54, %ctaid.x;
	mov.u32 	%r1, %ntid.x;
	mov.u32 	%r110, %tid.x;
	mad.lo.s32 	%r3, %r54, %r1, %r110;
	mul.lo.s32 	%r4, %r53, %r52;
	setp.ge.s32 	%p1, %r110, %r4;
	@%p1 bra 	$L__BB3_3;
	cvta.to.global.u64 	%rd3, %rd10;
$L__BB3_2:
	mul.wide.s32 	%rd16, %r110, 4;
	add.s64 	%rd17, %rd3, %rd16;
	ld.global.f32 	%f26, [%rd17];
	shl.b32 	%r55, %r110, 2;
	mov.u32 	%r56, shared_centroids;
	add.s32 	%r57, %r56, %r55;
	st.shared.f32 	[%r57], %f26;
	add.s32 	%r110, %r110, %r1;
	setp.lt.s32 	%p2, %r110, %r4;
	@%p2 bra 	$L__BB3_2;
$L__BB3_3:
	bar.sync 	0;
	setp.ge.s32 	%p3, %r3, %r51;
	@%p3 bra 	$L__BB3_34;
	mul.lo.s32 	%r59, %r52, %r3;
	cvt.s64.s32 	%rd4, %r59;
	setp.lt.s32 	%p4, %r53, 1;
	mov.b32 	%r129, -1;
	@%p4 bra 	$L__BB3_32;
	cvta.to.global.u64 	%rd18, %rd11;
	mul.wide.s32 	%rd19, %r3, 4;
	add.s64 	%rd20, %rd18, %rd19;
	ld.global.f32 	%f1, [%rd20];
	setp.lt.s32 	%p5, %r52, 1;
	@%p5 bra 	$L__BB3_21;
	and.b32  	%r7, %r52, 15;
	and.b32  	%r8, %r52, 7;
	and.b32  	%r9, %r52, 2147483632;
	and.b32  	%r10, %r52, 3;
	neg.s32 	%r11, %r9;
	shl.b32 	%r12, %r52, 2;
	mov.f32 	%f184, 0fBF800000;
	mov.b32 	%r129, -1;
	mov.b32 	%r111, 0;
	shl.b64 	%rd31, %rd4, 2;
	add.s64 	%rd32, %rd31, %rd1;
	add.s64 	%rd5, %rd32, 32;
$L__BB3_7:
	setp.lt.u32 	%p29, %r52, 16;
	mul.lo.s32 	%r15, %r111, %r52;
	mul.wide.u32 	%rd29, %r111, 4;
	add.s64 	%rd30, %rd2, %rd29;
	ld.global.f32 	%f3, [%rd30];
	mov.f32 	%f192, 0f00000000;
	mov.b32 	%r116, 0;
	@%p29 bra 	$L__BB3_10;
	mov.u32 	%r93, shared_centroids;
	mad.lo.s32 	%r94, %r12, %r111, %r93;
	add.s32 	%r113, %r94, 32;
	mov.f32 	%f192, 0f00000000;
	mov.u64 	%rd48, %rd5;
	mov.u32 	%r114, %r11;
$L__BB3_9:
	.pragma "nounroll";
	ld.global.f32 	%f93, [%rd48+-32];
	ld.shared.f32 	%f94, [%r113+-32];
	fma.rn.f32 	%f95, %f93, %f94, %f192;
	ld.global.f32 	%f96, [%rd48+-28];
	ld.shared.f32 	%f97, [%r113+-28];
	fma.rn.f32 	%f98, %f96, %f97, %f95;
	ld.global.f32 	%f99, [%rd48+-24];
	ld.shared.f32 	%f100, [%r113+-24];
	fma.rn.f32 	%f101, %f99, %f100, %f98;
	ld.global.f32 	%f102, [%rd48+-20];
	ld.shared.f32 	%f103, [%r113+-20];
	fma.rn.f32 	%f104, %f102, %f103, %f101;
	ld.global.f32 	%f105, [%rd48+-16];
	ld.shared.f32 	%f106, [%r113+-16];
	fma.rn.f32 	%f107, %f105, %f106, %f104;
	ld.global.f32 	%f108, [%rd48+-12];
	ld.shared.f32 	%f109, [%r113+-12];
	fma.rn.f32 	%f110, %f108, %f109, %f107;
	ld.global.f32 	%f111, [%rd48+-8];
	ld.shared.f32 	%f112, [%r113+-8];
	fma.rn.f32 	%f113, %f111, %f112, %f110;
	ld.global.f32 	%f114, [%rd48+-4];
	ld.shared.f32 	%f115, [%r113+-4];
	fma.rn.f32 	%f116, %f114, %f115, %f113;
	ld.global.f32 	%f117, [%rd48];
	ld.shared.f32 	%f118, [%r113];
	fma.rn.f32 	%f119, %f117, %f118, %f116;
	ld.global.f32 	%f120, [%rd48+4];
	ld.shared.f32 	%f121, [%r113+4];
	fma.rn.f32 	%f122, %f120, %f121, %f119;
	ld.global.f32 	%f123, [%rd48+8];
	ld.shared.f32 	%f124, [%r113+8];
	fma.rn.f32 	%f125, %f123, %f124, %f122;
	ld.global.f32 	%f126, [%rd48+12];
	ld.shared.f32 	%f127, [%r113+12];
	fma.rn.f32 	%f128, %f126, %f127, %f125;
	ld.global.f32 	%f129, [%rd48+16];
	ld.shared.f32 	%f130, [%r113+16];
	fma.rn.f32 	%f131, %f129, %f130, %f128;
	ld.global.f32 	%f132, [%rd48+20];
	ld.shared.f32 	%f133, [%r113+20];
	fma.rn.f32 	%f134, %f132, %f133, %f131;
	ld.global.f32 	%f135, [%rd48+24];
	ld.shared.f32 	%f136, [%r113+24];
	fma.rn.f32 	%f137, %f135, %f136, %f134;
	ld.global.f32 	%f138, [%rd48+28];
	ld.shared.f32 	%f139, [%r113+28];
	fma.rn.f32 	%f192, %f138, %f139, %f137;
	add.s32 	%r114, %r114, 16;
	add.s64 	%rd48, %rd48, 64;
	add.s32 	%r113, %r113, 64;
	setp.ne.s32 	%p30, %r114, 0;
	mov.u32 	%r116, %r9;
	@%p30 bra 	$L__BB3_9;
$L__BB3_10:
	setp.eq.s32 	%p31, %r7, 0;
	@%p31 bra 	$L__BB3_20;
	add.s32 	%r95, %r7, -1;
	setp.lt.u32 	%p32, %r95, 7;
	@%p32 bra 	$L__BB3_13;
	cvt.u64.u32 	%rd33, %r116;
	add.s64 	%rd34, %rd33, %rd4;
	shl.b64 	%rd35, %rd34, 2;
	add.s64 	%rd36, %rd1, %rd35;
	ld.global.f32 	%f141, [%rd36];
	add.s32 	%r96, %r116, %r15;
	shl.b32 	%r97, %r96, 2;
	mov.u32 	%r98, shared_centroids;
	add.s32 	%r99, %r98, %r97;
	ld.shared.f32 	%f142, [%r99];
	fma.rn.f32 	%f143, %f141, %f142, %f192;
	ld.global.f32 	%f144, [%rd36+4];
	ld.shared.f32 	%f145, [%r99+4];
	fma.rn.f32 	%f146, %f144, %f145, %f143;
	ld.global.f32 	%f147, [%rd36+8];
	ld.shared.f32 	%f148, [%r99+8];
	fma.rn.f32 	%f149, %f147, %f148, %f146;
	ld.global.f32 	%f150, [%rd36+12];
	ld.shared.f32 	%f151, [%r99+12];
	fma.rn.f32 	%f152, %f150, %f151, %f149;
	ld.global.f32 	%f153, [%rd36+16];
	ld.shared.f32 	%f154, [%r99+16];
	fma.rn.f32 	%f155, %f153, %f154, %f152;
	ld.global.f32 	%f156, [%rd36+20];
	ld.shared.f32 	%f157, [%r99+20];
	fma.rn.f32 	%f158, %f156, %f157, %f155;
	ld.global.f32 	%f159, [%rd36+24];
	ld.shared.f32 	%f160, [%r99+24];
	fma.rn.f32 	%f161, %f159, %f160, %f158;
	ld.global.f32 	%f162, [%rd36+28];
	ld.shared.f32 	%f163, [%r99+28];
	fma.rn.f32 	%f192, %f162, %f163, %f161;
	add.s32 	%r116, %r116, 8;
$L__BB3_13:
	setp.eq.s32 	%p33, %r8, 0;
	@%p33 bra 	$L__BB3_20;
	add.s32 	%r100, %r8, -1;
	setp.lt.u32 	%p34, %r100, 3;
	@%p34 bra 	$L__BB3_16;
	cvt.u64.u32 	%rd37, %r116;
	add.s64 	%rd38, %rd37, %rd4;
	shl.b64 	%rd39, %rd38, 2;
	add.s64 	%rd40, %rd1, %rd39;
	ld.global.f32 	%f165, [%rd40];
	add.s32 	%r101, %r116, %r15;
	shl.b32 	%r102, %r101, 2;
	mov.u32 	%r103, shared_centroids;
	add.s32 	%r104, %r103, %r102;
	ld.shared.f32 	%f166, [%r104];
	fma.rn.f32 	%f167, %f165, %f166, %f192;
	ld.global.f32 	%f168, [%rd40+4];
	ld.shared.f32 	%f169, [%r104+4];
	fma.rn.f32 	%f170, %f168, %f169, %f167;
	ld.global.f32 	%f171, [%rd40+8];
	ld.shared.f32 	%f172, [%r104+8];
	fma.rn.f32 	%f173, %f171, %f172, %f170;
	ld.global.f32 	%f174, [%rd40+12];
	ld.shared.f32 	%f175, [%r104+12];
	fma.rn.f32 	%f192, %f174, %f175, %f173;
	add.s32 	%r116, %r116, 4;
$L__BB3_16:
	setp.eq.s32 	%p35, %r10, 0;
	@%p35 bra 	$L__BB3_20;
	setp.eq.s32 	%p36, %r10, 1;
	cvt.u64.u32 	%rd41, %r116;
	add.s64 	%rd42, %rd41, %rd4;
	shl.b64 	%rd43, %rd42, 2;
	add.s64 	%rd8, %rd1, %rd43;
	ld.global.f32 	%f176, [%rd8];
	add.s32 	%r105, %r116, %r15;
	shl.b32 	%r106, %r105, 2;
	mov.u32 	%r107, shared_centroids;
	add.s32 	%r26, %r107, %r106;
	ld.shared.f32 	%f177, [%r26];
	fma.rn.f32 	%f192, %f176, %f177, %f192;
	@%p36 bra 	$L__BB3_20;
	setp.eq.s32 	%p37, %r10, 2;
	ld.global.f32 	%f178, [%rd8+4];
	ld.shared.f32 	%f179, [%r26+4];
	fma.rn.f32 	%f192, %f178, %f179, %f192;
	@%p37 bra 	$L__BB3_20;
	ld.global.f32 	%f180, [%rd8+8];
	ld.shared.f32 	%f181, [%r26+8];
	fma.rn.f32 	%f192, %f180, %f181, %f192;
$L__BB3_20:
	mul.f32 	%f182, %f1, %f3;
	div.rn.f32 	%f183, %f192, %f182;
	setp.gt.f32 	%p38, %f183, %f184;
	selp.f32 	%f184, %f183, %f184, %p38;
	selp.b32 	%r129, %r111, %r129, %p38;
	add.s32 	%r111, %r111, 1;
	setp.eq.s32 	%p39, %r111, %r53;
	@%p39 bra 	$L__BB3_32;
	bra.uni 	$L__BB3_7;
$L__BB3_21:
	and.b32  	%r29, %r53, 7;
	setp.lt.u32 	%p6, %r53, 8;
	mov.f32 	%f194, 0fBF800000;
	mov.b32 	%r129, -1;
	mov.b32 	%r124, 0;
	@%p6 bra 	$L__BB3_24;
	and.b32  	%r124, %r53, 2147483640;
	mov.f32 	%f194, 0fBF800000;
	mov.b32 	%r129, -1;
	mov.b32 	%r118, 0;
$L__BB3_23:
	.pragma "nounroll";
	mul.wide.u32 	%rd21, %r118, 4;
	add.s64 	%rd22, %rd2, %rd21;
	ld.global.f32 	%f29, [%rd22];
	mul.f32 	%f30, %f1, %f29;
	mov.f32 	%f31, 0f00000000;
	div.rn.f32 	%f32, %f31, %f30;
	setp.gt.f32 	%p7, %f32, %f194;
	selp.f32 	%f33, %f32, %f194, %p7;
	selp.b32 	%r65, %r118, %r129, %p7;
	add.s32 	%r66, %r118, 1;
	ld.global.f32 	%f34, [%rd22+4];
	mul.f32 	%f35, %f1, %f34;
	div.rn.f32 	%f36, %f31, %f35;
	setp.gt.f32 	%p8, %f36, %f33;
	selp.f32 	%f37, %f36, %f33, %p8;
	selp.b32 	%r67, %r66, %r65, %p8;
	add.s32 	%r68, %r118, 2;
	ld.global.f32 	%f38, [%rd22+8];
	mul.f32 	%f39, %f1, %f38;
	div.rn.f32 	%f40, %f31, %f39;
	setp.gt.f32 	%p9, %f40, %f37;
	selp.f32 	%f41, %f40, %f37, %p9;
	selp.b32 	%r69, %r68, %r67, %p9;
	add.s32 	%r70, %r118, 3;
	ld.global.f32 	%f42, [%rd22+12];
	mul.f32 	%f43, %f1, %f42;
	div.rn.f32 	%f44, %f31, %f43;
	setp.gt.f32 	%p10, %f44, %f41;
	selp.f32 	%f45, %f44, %f41, %p10;
	selp.b32 	%r71, %r70, %r69, %p10;
	add.s32 	%r72, %r118, 4;
	ld.global.f32 	%f46, [%rd22+16];
	mul.f32 	%f47, %f1, %f46;
	div.rn.f32 	%f48, %f31, %f47;
	setp.gt.f32 	%p11, %f48, %f45;
	selp.f32 	%f49, %f48, %f45, %p11;
	selp.b32 	%r73, %r72, %r71, %p11;
	add.s32 	%r74, %r118, 5;
	ld.global.f32 	%f50, [%rd22+20];
	mul.f32 	%f51, %f1, %f50;
	div.rn.f32 	%f52, %f31, %f51;
	setp.gt.f32 	%p12, %f52, %f49;
	selp.f32 	%f53, %f52, %f49, %p12;
	selp.b32 	%r75, %r74, %r73, %p12;
	add.s32 	%r76, %r118, 6;
	ld.global.f32 	%f54, [%rd22+24];
	mul.f32 	%f55, %f1, %f54;
	div.rn.f32 	%f56, %f31, %f55;
	setp.gt.f32 	%p13, %f56, %f53;
	selp.f32 	%f57, %f56, %f53, %p13;
	selp.b32 	%r77, %r76, %r75, %p13;
	add.s32 	%r78, %r118, 7;
	ld.global.f32 	%f58, [%rd22+28];
	mul.f32 	%f59, %f1, %f58;
	div.rn.f32 	%f60, %f31, %f59;
	setp.gt.f32 	%p14, %f60, %f57;
	selp.f32 	%f194, %f60, %f57, %p14;
	selp.b32 	%r129, %r78, %r77, %p14;
	add.s32 	%r118, %r118, 8;
	setp.ne.s32 	%p15, %r118, %r124;
	@%p15 bra 	$L__BB3_23;
$L__BB3_24:
	setp.eq.s32 	%p16, %r29, 0;
	@%p16 bra 	$L__BB3_32;
	and.b32  	%r38, %r53, 3;
	setp.lt.u32 	%p17, %r29, 4;
	@%p17 bra 	$L__BB3_27;
	mul.wide.u32 	%rd23, %r124, 4;
	add.s64 	%rd24, %rd2, %rd23;
	ld.global.f32 	%f61, [%rd24];
	mul.f32 	%f62, %f1, %f61;
	mov.f32 	%f63, 0f00000000;
	div.rn.f32 	%f64, %f63, %f62;
	setp.gt.f32 	%p18, %f64, %f194;
	selp.f32 	%f65, %f64, %f194, %p18;
	selp.b32 	%r80, %r124, %r129, %p18;
	add.s32 	%r81, %r124, 1;
	ld.global.f32 	%f66, [%rd24+4];
	mul.f32 	%f67, %f1, %f66;
	div.rn.f32 	%f68, %f63, %f67;
	setp.gt.f32 	%p19, %f68, %f65;
	selp.f32 	%f69, %f68, %f65, %p19;
	selp.b32 	%r82, %r81, %r80, %p19;
	add.s32 	%r83, %r124, 2;
	ld.global.f32 	%f70, [%rd24+8];
	mul.f32 	%f71, %f1, %f70;
	div.rn.f32 	%f72, %f63, %f71;
	setp.gt.f32 	%p20, %f72, %f69;
	selp.f32 	%f73, %f72, %f69, %p20;
	selp.b32 	%r84, %r83, %r82, %p20;
	add.s32 	%r85, %r124, 3;
	ld.global.f32 	%f74, [%rd24+12];
	mul.f32 	%f75, %f1, %f74;
	div.rn.f32 	%f76, %f63, %f75;
	setp.gt.f32 	%p21, %f76, %f73;
	selp.f32 	%f194, %f76, %f73, %p21;
	selp.b32 	%r129, %r85, %r84, %p21;
	add.s32 	%r124, %r124, 4;
$L__BB3_27:
	setp.eq.s32 	%p22, %r38, 0;
	@%p22 bra 	$L__BB3_32;
	setp.eq.s32 	%p23, %r38, 1;
	@%p23 bra 	$L__BB3_30;
	mul.wide.u32 	%rd25, %r124, 4;
	add.s64 	%rd26, %rd2, %rd25;
	ld.global.f32 	%f77, [%rd26];
	mul.f32 	%f78, %f1, %f77;
	mov.f32 	%f79, 0f00000000;
	div.rn.f32 	%f80, %f79, %f78;
	setp.gt.f32 	%p24, %f80, %f194;
	selp.f32 	%f81, %f80, %f194, %p24;
	selp.b32 	%r87, %r124, %r129, %p24;
	add.s32 	%r88, %r124, 1;
	ld.global.f32 	%f82, [%rd26+4];
	mul.f32 	%f83, %f1, %f82;
	div.rn.f32 	%f84, %f79, %f83;
	setp.gt.f32 	%p25, %f84, %f81;
	selp.f32 	%f194, %f84, %f81, %p25;
	selp.b32 	%r129, %r88, %r87, %p25;
	add.s32 	%r124, %r124, 2;
$L__BB3_30:
	and.b32  	%r89, %r53, 1;
	setp.eq.b32 	%p26, %r89, 1;
	not.pred 	%p27, %p26;
	@%p27 bra 	$L__BB3_32;
	mul.wide.u32 	%rd27, %r124, 4;
	add.s64 	%rd28, %rd2, %rd27;
	ld.global.f32 	%f85, [%rd28];
	mul.f32 	%f86, %f1, %f85;
	mov.f32 	%f87, 0f00000000;
	div.rn.f32 	%f88, %f87, %f86;
	setp.gt.f32 	%p28, %f88, %f194;
	selp.b32 	%r129, %r124, %r129, %p28;
$L__BB3_32:
	cvta.to.global.u64 	%rd44, %rd12;
	mul.wide.s32 	%rd45, %r3, 4;
	add.s64 	%rd9, %rd44, %rd45;
	ld.global.u32 	%r108, [%rd9];
	setp.eq.s32 	%p40, %r108, %r129;
	@%p40 bra 	$L__BB3_34;
	ld.param.u64 	%rd47, [_Z24k_means_calculate_kernelPfiiiS_S_S_PiS0__param_8];
	st.global.u32 	[%rd9], %r129;
	cvta.to.global.u64 	%rd46, %rd47;
	atom.global.or.b32 	%r109, [%rd46], 1;
$L__BB3_34:
	ret;

}


// ===== COMPILED SASS (sm_100) =====

	.target	sm_100

	.elftype	@"ET_EXEC"


//--------------------- .note.nv.tkinfo           --------------------------
	.section	.note.nv.tkinfo,"",@"SHT_NOTE"
	.sectionflags	@"SHF_NOTE_NV_TKINFO"
	.tkinfo
        /*0018*/ 	.word	0x00000002
        /*0030*/ 	.string	""
        /*0030*/ 	.string	"ptxas"
        /*0030*/ 	.string	"Cuda compilation tools, release 13.0, V13.0.88"
        /*0030*/ 	.string	"Build cuda_13.0.r13.0/compiler.36424714_0"
        /*0030*/ 	.string	"-arch sm_100 -m 64 "



//--------------------- .note.nv.cuinfo           --------------------------
	.section	.note.nv.cuinfo,"",@"SHT_NOTE"
	.sectionflags	@"SHF_NOTE_NV_CUINFO"
        /*0018*/ 	.short	0x0002
        /*001a*/ 	.short	0x0064
        /*001c*/ 	.short	0x0082
	.zero		2


//--------------------- .nv.info                  --------------------------
	.section	.nv.info,"",@"SHT_CUDA_INFO"
	.align	4


	//----- nvinfo : EIATTR_REGCOUNT
	.align		4
        /*0000*/ 	.byte	0x04, 0x2f
        /*0002*/ 	.short	(.L_1 - .L_0)
	.align		4
.L_0:
        /*0004*/ 	.word	index@(_Z22reset_centroids_kernelPfPiii)
        /*0008*/ 	.word	0x0000000b


	//----- nvinfo : EIATTR_FRAME_SIZE
	.align		4
.L_1:
        /*000c*/ 	.byte	0x04, 0x11
        /*000e*/ 	.short	(.L_3 - .L_2)
	.align		4
.L_2:
        /*0010*/ 	.word	index@(_Z22reset_centroids_kernelPfPiii)
        /*0014*/ 	.word	0x00000000


	//----- nvinfo : EIATTR_REGCOUNT
	.align		4
.L_3:
        /*0018*/ 	.byte	0x04, 0x2f
        /*001a*/ 	.short	(.L_5 - .L_4)
	.align		4
.L_4:
        /*001c*/ 	.word	index@(_Z15centroid_kernelPfS_PiS0_ii)
        /*0020*/ 	.word	0x0000001a


	//----- nvinfo : EIATTR_FRAME_SIZE
	.align		4
.L_5:
        /*0024*/ 	.byte	0x04, 0x11
        /*0026*/ 	.short	(.L_7 - .L_6)
	.align		4
.L_6:
        /*0028*/ 	.word	index@(_Z15centroid_kernelPfS_PiS0_ii)
        /*002c*/ 	.word	0x00000000


	//----- nvinfo : EIATTR_REGCOUNT
	.align		4
.L_7:
        /*0030*/ 	.byte	0x04, 0x2f
        /*0032*/ 	.short	(.L_9 - .L_8)
	.align		4
.L_8:
        /*0034*/ 	.word	index@(_Z16normalice_kernelPfPiii)
        /*0038*/ 	.word	0x00000013


	//----- nvinfo : EIATTR_FRAME_SIZE
	.align		4
.L_9:
        /*003c*/ 	.byte	0x04, 0x11
        /*003e*/ 	.short	(.L_11 - .L_10)
	.align		4
.L_10:
        /*0040*/ 	.word	index@($__internal_1_$__cuda_sm3x_div_rn_noftz_f32_slowpath)
        /*0044*/ 	.word	0x00000000


	//----- nvinfo : EIATTR_FRAME_SIZE
	.align		4
.L_11:
        /*0048*/ 	.byte	0x04, 0x11
        /*004a*/ 	.short	(.L_13 - .L_12)
	.align		4
.L_12:
        /*004c*/ 	.word	index@(_Z16normalice_kernelPfPiii)
        /*0050*/ 	.word	0x00000000


	//----- nvinfo : EIATTR_REGCOUNT
	.align		4
.L_13:
        /*0054*/ 	.byte	0x04, 0x2f
        /*0056*/ 	.short	(.L_15 - .L_14)
	.align		4
.L_14:
        /*0058*/ 	.word	index@(_Z24k_means_calculate_kernelPfiiiS_S_S_PiS0_)
        /*005c*/ 	.word	0x0000001e


	//----- nvinfo : EIATTR_FRAME_SIZE
	.align		4
.L_15:
        /*0060*/ 	.byte	0x04, 0x11
        /*0062*/ 	.short	(.L_17 - .L_16)
	.align		4
.L_16:
        /*0064*/ 	.word	index@($__internal_0_$__cuda_sm3x_div_rn_noftz_f32_slowpath)
        /*0068*/ 	.word	0x00000000


	//----- nvinfo : EIATTR_FRAME_SIZE
	.align		4
.L_17:
        /*006c*/ 	.byte	0x04, 0x11
        /*006e*/ 	.short	(.L_19 - .L_18)
	.align		4
.L_18:
        /*0070*/ 	.word	index@(_Z24k_means_calculate_kernelPfiiiS_S_S_PiS0_)
        /*0074*/ 	.word	0x00000000


	//----- nvinfo : EIATTR_MIN_STACK_SIZE
	.align		4
.L_19:
        /*0078*/ 	.byte	0x04, 0x12
        /*007a*/ 	.short	(.L_21 - .L_20)
	.align		4
.L_20:
        /*007c*/ 	.word	index@(_Z24k_means_calculate_kernelPfiiiS_S_S_PiS0_)
        /*0080*/ 	.word	0x00000000


	//----- nvinfo : EIATTR_MIN_STACK_SIZE
	.align		4
.L_21:
        /*0084*/ 	.byte	0x04, 0x12
        /*0086*/ 	.short	(.L_23 - .L_22)
	.align		4
.L_22:
        /*0088*/ 	.word	index@(_Z16normalice_kernelPfPiii)
        /*008c*/ 	.word	0x00000000


	//----- nvinfo : EIATTR_MIN_STACK_SIZE
	.align		4
.L_23:
        /*0090*/ 	.byte	0x04, 0x12
        /*0092*/ 	.short	(.L_25 - .L_24)
	.align		4
.L_24:
        /*0094*/ 	.word	index@(_Z15centroid_kernelPfS_PiS0_ii)
        /*0098*/ 	.word	0x00000000


	//----- nvinfo : EIATTR_MIN_STACK_SIZE
	.align		4
.L_25:
        /*009c*/ 	.byte	0x04, 0x12
        /*009e*/ 	.short	(.L_27 - .L_26)
	.align		4
.L_26:
        /*00a0*/ 	.word	index@(_Z22reset_centroids_kernelPfPiii)
        /*00a4*/ 	.word	0x00000000
.L_27:


//--------------------- .nv.compat                --------------------------
	.section	.nv.compat,"",@"SHT_CUDA_COMPAT_INFO"
	.align	4
        /*0000*/ 	.byte	0x02, 0x09, 0x00, 0x00, 0x02, 0x02, 0x01, 0x00, 0x02, 0x05, 0x05, 0x00, 0x03, 0x07, 0x01, 0x01
        /*0010*/ 	.byte	0x02, 0x03, 0x00, 0x00, 0x02, 0x06, 0x01, 0x00, 0x04, 0x0b, 0x08, 0x00, 0x01, 0x00, 0x00, 0x00
        /*0020*/ 	.byte	0x00, 0x00, 0x00, 0x00


//--------------------- .nv.info._Z24k_means_calculate_kernelPfiiiS_S_S_PiS0_ --------------------------
	.section	.nv.info._Z24k_means_calculate_kernelPfiiiS_S_S_PiS0_,"",@"SHT_CUDA_INFO"
	.sectionflags	@""
	.align	4


	//----- nvinfo : EIATTR_CUDA_API_VERSION
	.align		4
        /*0000*/ 	.byte	0x04, 0x37
        /*0002*/ 	.short	(.L_29 - .L_28)
.L_28:
        /*0004*/ 	.word	0x00000082


	//----- nvinfo : EIATTR_KPARAM_INFO
	.align		4
.L_29:
        /*0008*/ 	.byte	0x04, 0x17
        /*000a*/ 	.short	(.L_31 - .L_30)
.L_30:
        /*000c*/ 	.word	0x00000000
        /*0010*/ 	.short	0x0008
        /*0012*/ 	.short	0x0038
        /*0014*/ 	.byte	0x00, 0xf5, 0x21, 0x00


	//----- nvinfo : EIATTR_KPARAM_INFO
	.align		4
.L_31:
        /*0018*/ 	.byte	0x04, 0x17
        /*001a*/ 	.short	(.L_33 - .L_32)
.L_32:
        /*001c*/ 	.word	0x00000000
        /*0020*/ 	.short	0x0007
        /*0022*/ 	.short	0x0030
        /*0024*/ 	.byte	0x00, 0xf5, 0x21, 0x00


	//----- nvinfo : EIATTR_KPARAM_INFO
	.align		4
.L_33:
        /*0028*/ 	.byte	0x04, 0x17
        /*002a*/ 	.short	(.L_35 - .L_34)
.L_34:
        /*002c*/ 	.word	0x00000000
        /*0030*/ 	.short	0x0006
        /*0032*/ 	.short	0x0028
        /*0034*/ 	.byte	0x00, 0xf5, 0x21, 0x00


	//----- nvinfo : EIATTR_KPARAM_INFO
	.align		4
.L_35:
        /*0038*/ 	.byte	0x04, 0x17
        /*003a*/ 	.short	(.L_37 - .L_36)
.L_36:
        /*003c*/ 	.word	0x00000000
        /*0040*/ 	.short	0x0005
        /*0042*/ 	.short	0x0020
        /*0044*/ 	.byte	0x00, 0xf5, 0x21, 0x00


	//----- nvinfo : EIATTR_KPARAM_INFO
	.align		4
.L_37:
        /*0048*/ 	.byte	0x04, 0x17
        /*004a*/ 	.short	(.L_39 - .L_38)
.L_38:
        /*004c*/ 	.word	0x00000000
        /*0050*/ 	.short	0x0004
        /*0052*/ 	.short	0x0018
        /*0054*/ 	.byte	0x00, 0xf5, 0x21, 0x00


	//----- nvinfo : EIATTR_KPARAM_INFO
	.align		4
.L_39:
        /*0058*/ 	.byte	0x04, 0x17
        /*005a*/ 	.short	(.L_41 - .L_40)
.L_40:
        /*005c*/ 	.word	0x00000000
        /*0060*/ 	.short	0x0003
        /*0062*/ 	.short	0x0010
        /*0064*/ 	.byte	0x00, 0xf0, 0x11, 0x00


	//----- nvinfo : EIATTR_KPARAM_INFO
	.align		4
.L_41:
        /*0068*/ 	.byte	0x04, 0x17
        /*006a*/ 	.short	(.L_43 - .L_42)
.L_42:
        /*006c*/ 	.word	0x00000000
        /*0070*/ 	.short	0x0002
        /*0072*/ 	.short	0x000c
        /*0074*/ 	.byte	0x00, 0xf0, 0x11, 0x00


	//----- nvinfo : EIATTR_KPARAM_INFO
	.align		4
.L_43:
        /*0078*/ 	.byte	0x04, 0x17
        /*007a*/ 	.short	(.L_45 - .L_44)
.L_44:
        /*007c*/ 	.word	0x00000000
        /*0080*/ 	.short	0x0001
        /*0082*/ 	.short	0x0008
        /*0084*/ 	.byte	0x00, 0xf0, 0x11, 0x00


	//----- nvinfo : EIATTR_KPARAM_INFO
	.align		4
.L_45:
        /*0088*/ 	.byte	0x04, 0x17
        /*008a*/ 	.short	(.L_47 - .L_46)
.L_46:
        /*008c*/ 	.word	0x00000000
        /*0090*/ 	.short	0x0000
        /*0092*/ 	.short	0x0000
        /*0094*/ 	.byte	0x00, 0xf5, 0x21, 0x00


	//----- nvinfo : EIATTR_SPARSE_MMA_MASK
	.align		4
.L_47:
        /*0098*/ 	.byte	0x03, 0x50
        /*009a*/ 	.short	0x0000


	//----- nvinfo : EIATTR_MAXREG_COUNT
	.align		4
        /*009c*/ 	.byte	0x03, 0x1b
        /*009e*/ 	.short	0x00ff


	//----- nvinfo : EIATTR_NUM_BARRIERS
	.align		4
        /*00a0*/ 	.byte	0x02, 0x4c
        /*00a2*/ 	.byte	0x01
	.zero		1


	//----- nvinfo : EIATTR_MERCURY_ISA_VERSION
	.align		4
        /*00a4*/ 	.byte	0x03, 0x5f
        /*00a6*/ 	.short	0x0101


	//----- nvinfo : EIATTR_INT_WARP_WIDE_INSTR_OFFSETS
	.align		4
        /*00a8*/ 	.byte	0x04, 0x31
        /*00aa*/ 	.short	(.L_49 - .L_48)


	//   ....[0]....
.L_48:
        /*00ac*/ 	.word	0x00002450


	//   ....[1]....
        /*00b0*/ 	.word	0x00002470


	//----- nvinfo : EIATTR_VRC_CTA_INIT_COUNT
	.align		4
.L_49:
        /*00b4*/ 	.byte	0x02, 0x4a
	.zero		1
	.zero		1


	//----- nvinfo : EIATTR_EXIT_INSTR_OFFSETS
	.align		4
        /*00b8*/ 	.byte	0x04, 0x1c
        /*00ba*/ 	.short	(.L_51 - .L_50)


	//   ....[0]....
.L_50:
        /*00bc*/ 	.word	0x000001b0


	//   ....[1]....
        /*00c0*/ 	.word	0x00002410


	//   ....[2]....
        /*00c4*/ 	.word	0x000024c0


	//----- nvinfo : EIATTR_CRS_STACK_SIZE
	.align		4
.L_51:
        /*00c8*/ 	.byte	0x04, 0x1e
        /*00ca*/ 	.short	(.L_53 - .L_52)
.L_52:
        /*00cc*/ 	.word	0x00000000


	//----- nvinfo : EIATTR_CBANK_PARAM_SIZE
	.align		4
.L_53:
        /*00d0*/ 	.byte	0x03, 0x19
        /*00d2*/ 	.short	0x0040


	//----- nvinfo : EIATTR_PARAM_CBANK
	.align		4
        /*00d4*/ 	.byte	0x04, 0x0a
        /*00d6*/ 	.short	(.L_55 - .L_54)
	.align		4
.L_54:
        /*00d8*/ 	.word	index@(.nv.constant0._Z24k_means_calculate_kernelPfiiiS_S_S_PiS0_)
        /*00dc*/ 	.short	0x0380
        /*00de*/ 	.short	0x0040


	//----- nvinfo : EIATTR_SW_WAR
	.align		4
.L_55:
        /*00e0*/ 	.byte	0x04, 0x36
        /*00e2*/ 	.short	(.L_57 - .L_56)
.L_56:
        /*00e4*/ 	.word	0x00000008
.L_57:


//--------------------- .nv.info._Z16normalice_kernelPfPiii --------------------------
	.section	.nv.info._Z16normalice_kernelPfPiii,"",@"SHT_CUDA_INFO"
	.sectionflags	@""
	.align	4


	//----- nvinfo : EIATTR_CUDA_API_VERSION
	.align		4
        /*0000*/ 	.byte	0x04, 0x37
        /*0002*/ 	.short	(.L_59 - .L_58)
.L_58:
        /*0004*/ 	.word	0x00000082


	//----- nvinfo : EIATTR_KPARAM_INFO
	.align		4
.L_59:
        /*0008*/ 	.byte	0x04, 0x17
        /*000a*/ 	.short	(.L_61 - .L_60)
.L_60:
        /*000c*/ 	.word	0x00000000
        /*0010*/ 	.short	0x0003
        /*0012*/ 	.short	0x0014
        /*0014*/ 	.byte	0x00, 0xf0, 0x11, 0x00


	//----- nvinfo : EIATTR_KPARAM_INFO
	.align		4
.L_61:
        /*0018*/ 	.byte	0x04, 0x17
        /*001a*/ 	.short	(.L_63 - .L_62)
.L_62:
        /*001c*/ 	.word	0x00000000
        /*0020*/ 	.short	0x0002
        /*0022*/ 	.short	0x0010
        /*0024*/ 	.byte	0x00, 0xf0, 0x11, 0x00


	//----- nvinfo : EIATTR_KPARAM_INFO
	.align		4
.L_63:
        /*0028*/ 	.byte	0x04, 0x17
        /*002a*/ 	.short	(.L_65 - .L_64)
.L_64:
        /*002c*/ 	.word	0x00000000
        /*0030*/ 	.short	0x0001
        /*0032*/ 	.short	0x0008
        /*0034*/ 	.byte	0x00, 0xf5, 0x21, 0x00


	//----- nvinfo : EIATTR_KPARAM_INFO
	.align		4
.L_65:
        /*0038*/ 	.byte	0x04, 0x17
        /*003a*/ 	.short	(.L_67 - .L_66)
.L_66:
        /*003c*/ 	.word	0x00000000
        /*0040*/ 	.short	0x0000
        /*0042*/ 	.short	0x0000
        /*0044*/ 	.byte	0x00, 0xf5, 0x21, 0x00


	//----- nvinfo : EIATTR_SPARSE_MMA_MASK
	.align		4
.L_67:
        /*0048*/ 	.byte	0x03, 0x50
        /*004a*/ 	.short	0x0000


	//----- nvinfo : EIATTR_MAXREG_COUNT
	.align		4
        /*004c*/ 	.byte	0x03, 0x1b
        /*004e*/ 	.short	0x00ff


	//----- nvinfo : EIATTR_MERCURY_ISA_VERSION
	.align		4
        /*0050*/ 	.byte	0x03, 0x5f
        /*0052*/ 	.short	0x0101


	//----- nvinfo : EIATTR_VRC_CTA_INIT_COUNT
	.align		4
        /*0054*/ 	.byte	0x02, 0x4a
	.zero		1
	.zero		1


	//----- nvinfo : EIATTR_EXIT_INSTR_OFFSETS
	.align		4
        /*0058*/ 	.byte	0x04, 0x1c
        /*005a*/ 	.short	(.L_69 - .L_68)


	//   ....[0]....
.L_68:
        /*005c*/ 	.word	0x00000070


	//   ....[1]....
        /*0060*/ 	.word	0x000000f0


	//   ....[2]....
        /*0064*/ 	.word	0x00000a70


	//   ....[3]....
        /*0068*/ 	.word	0x00000f30


	//   ....[4]....
        /*006c*/ 	.word	0x000011e0


	//   ....[5]....
        /*0070*/ 	.word	0x00001320


	//----- nvinfo : EIATTR_CRS_STACK_SIZE
	.align		4
.L_69:
        /*0074*/ 	.byte	0x04, 0x1e
        /*0076*/ 	.short	(.L_71 - .L_70)
.L_70:
        /*0078*/ 	.word	0x00000000


	//----- nvinfo : EIATTR_CBANK_PARAM_SIZE
	.align		4
.L_71:
        /*007c*/ 	.byte	0x03, 0x19
        /*007e*/ 	.short	0x0018


	//----- nvinfo : EIATTR_PARAM_CBANK
	.align		4
        /*0080*/ 	.byte	0x04, 0x0a
        /*0082*/ 	.short	(.L_73 - .L_72)
	.align		4
.L_72:
        /*0084*/ 	.word	index@(.nv.constant0._Z16normalice_kernelPfPiii)
        /*0088*/ 	.short	0x0380
        /*008a*/ 	.short	0x0018


	//----- nvinfo : EIATTR_SW_WAR
	.align		4
.L_73:
        /*008c*/ 	.byte	0x04, 0x36
        /*008e*/ 	.short	(.L_75 - .L_74)
.L_74:
        /*0090*/ 	.word	0x00000008
.L_75:


//--------------------- .nv.info._Z15centroid_kernelPfS_PiS0_ii --------------------------
	.section	.nv.info._Z15centroid_kernelPfS_PiS0_ii,"",@"SHT_CUDA_INFO"
	.sectionflags	@""
	.align	4


	//----- nvinfo : EIATTR_CUDA_API_VERSION
	.align		4
        /*0000*/ 	.byte	0x04, 0x37
        /*0002*/ 	.short	(.L_77 - .L_76)
.L_76:
        /*0004*/ 	.word	0x00000082


	//----- nvinfo : EIATTR_KPARAM_INFO
	.align		4
.L_77:
        /*0008*/ 	.byte	0x04, 0x17
        /*000a*/ 	.short	(.L_79 - .L_78)
.L_78:
        /*000c*/ 	.word	0x00000000
        /*0010*/ 	.short	0x0005
        /*0012*/ 	.short	0x0024
        /*0014*/ 	.byte	0x00, 0xf0, 0x11, 0x00


	//----- nvinfo : EIATTR_KPARAM_INFO
	.align		4
.L_79:
        /*0018*/ 	.byte	0x04, 0x17
        /*001a*/ 	.short	(.L_81 - .L_80)
.L_80:
        /*001c*/ 	.word	0x00000000
        /*0020*/ 	.short	0x0004
        /*0022*/ 	.short	0x0020
        /*0024*/ 	.byte	0x00, 0xf0, 0x11, 0x00


	//----- nvinfo : EIATTR_KPARAM_INFO
	.align		4
.L_81:
        /*0028*/ 	.byte	0x04, 0x17
        /*002a*/ 	.short	(.L_83 - .L_82)
.L_82:
        /*002c*/ 	.word	0x00000000
        /*0030*/ 	.short	0x0003
        /*0032*/ 	.short	0x0018
        /*0034*/ 	.byte	0x00, 0xf5, 0x21, 0x00


	//----- nvinfo : EIATTR_KPARAM_INFO
	.align		4
.L_83:
        /*0038*/ 	.byte	0x04, 0x17
        /*003a*/ 	.short	(.L_85 - .L_84)
.L_84:
        /*003c*/ 	.word	0x00000000
        /*0040*/ 	.short	0x0002
        /*0042*/ 	.short	0x0010
        /*0044*/ 	.byte	0x00, 0xf5, 0x21, 0x00


	//----- nvinfo : EIATTR_KPARAM_INFO
	.align		4
.L_85:
        /*0048*/ 	.byte	0x04, 0x17
        /*004a*/ 	.short	(.L_87 - .L_86)
.L_86:
        /*004c*/ 	.word	0x00000000
        /*0050*/ 	.short	0x0001
        /*0052*/ 	.short	0x0008
        /*0054*/ 	.byte	0x00, 0xf5, 0x21, 0x00


	//----- nvinfo : EIATTR_KPARAM_INFO
	.align		4
.L_87:
        /*0058*/ 	.byte	0x04, 0x17
        /*005a*/ 	.short	(.L_89 - .L_88)
.L_88:
        /*005c*/ 	.word	0x00000000
        /*0060*/ 	.short	0x0000
        /*0062*/ 	.short	0x0000
        /*0064*/ 	.byte	0x00, 0xf5, 0x21, 0x00


	//----- nvinfo : EIATTR_SPARSE_MMA_MASK
	.align		4
.L_89:
        /*0068*/ 	.byte	0x03, 0x50
        /*006a*/ 	.short	0x0000


	//----- nvinfo : EIATTR_MAXREG_COUNT
	.align		4
        /*006c*/ 	.byte	0x03, 0x1b
        /*006e*/ 	.short	0x00ff


	//----- nvinfo : EIATTR_MERCURY_ISA_VERSION
	.align		4
        /*0070*/ 	.byte	0x03, 0x5f
        /*0072*/ 	.short	0x0101


	//----- nvinfo : EIATTR_VRC_CTA_INIT_COUNT
	.align		4
        /*0074*/ 	.byte	0x02, 0x4a
	.zero		1
	.zero		1


	//----- nvinfo : EIATTR_EXIT_INSTR_OFFSETS
	.align		4
        /*0078*/ 	.byte	0x04, 0x1c
        /*007a*/ 	.short	(.L_91 - .L_90)


	//   ....[0]....
.L_90:
        /*007c*/ 	.word	0x00000070


	//   ....[1]....
        /*0080*/ 	.word	0x00000120


	//   ....[2]....
        /*0084*/ 	.word	0x00000460


	//   ....[3]....
        /*0088*/ 	.word	0x00000620


	//   ....[4]....
        /*008c*/ 	.word	0x00000760


	//   ....[5]....
        /*0090*/ 	.word	0x00000850


	//----- nvinfo : EIATTR_CBANK_PARAM_SIZE
	.align		4
.L_91:
        /*0094*/ 	.byte	0x03, 0x19
        /*0096*/ 	.short	0x0028


	//----- nvinfo : EIATTR_PARAM_CBANK
	.align		4
        /*0098*/ 	.byte	0x04, 0x0a
        /*009a*/ 	.short	(.L_93 - .L_92)
	.align		4
.L_92:
        /*009c*/ 	.word	index@(.nv.constant0._Z15centroid_kernelPfS_PiS0_ii)
        /*00a0*/ 	.short	0x0380
        /*00a2*/ 	.short	0x0028


	//----- nvinfo : EIATTR_SW_WAR
	.align		4
.L_93:
        /*00a4*/ 	.byte	0x04, 0x36
        /*00a6*/ 	.short	(.L_95 - .L_94)
.L_94:
        /*00a8*/ 	.word	0x00000008
.L_95:


//--------------------- .nv.info._Z22reset_centroids_kernelPfPiii --------------------------
	.section	.nv.info._Z22reset_centroids_kernelPfPiii,"",@"SHT_CUDA_INFO"
	.sectionflags	@""
	.align	4


	//----- nvinfo : EIATTR_CUDA_API_VERSION
	.align		4
        /*0000*/ 	.byte	0x04, 0x37
        /*0002*/ 	.short	(.L_97 - .L_96)
.L_96:
        /*0004*/ 	.word	0x00000082


	//----- nvinfo : EIATTR_KPARAM_INFO
	.align		4
.L_97:
        /*0008*/ 	.byte	0x04, 0x17
        /*000a*/ 	.short	(.L_99 - .L_98)
.L_98:
        /*000c*/ 	.word	0x00000000
        /*0010*/ 	.short	0x0003
        /*0012*/ 	.short	0x0014
        /*0014*/ 	.byte	0x00, 0xf0, 0x11, 0x00


	//----- nvinfo : EIATTR_KPARAM_INFO
	.align		4
.L_99:
        /*0018*/ 	.byte	0x04, 0x17
        /*001a*/ 	.short	(.L_101 - .L_100)
.L_100:
        /*001c*/ 	.word	0x00000000
        /*0020*/ 	.short	0x0002
        /*0022*/ 	.short	0x0010
        /*0024*/ 	.byte	0x00, 0xf0, 0x11, 0x00


	//----- nvinfo : EIATTR_KPARAM_INFO
	.align		4
.L_101:
        /*0028*/ 	.byte	0x04, 0x17
        /*002a*/ 	.short	(.L_103 - .L_102)
.L_102:
        /*002c*/ 	.word	0x00000000
        /*0030*/ 	.short	0x0001
        /*0032*/ 	.short	0x0008
        /*0034*/ 	.byte	0x00, 0xf5, 0x21, 0x00


	//----- nvinfo : EIATTR_KPARAM_INFO
	.align		4
.L_103:
        /*0038*/ 	.byte	0x04, 0x17
        /*003a*/ 	.short	(.L_105 - .L_104)
.L_104:
        /*003c*/ 	.word	0x00000000
        /*0040*/ 	.short	0x0000
        /*0042*/ 	.short	0x0000
        /*0044*/ 	.byte	0x00, 0xf5, 0x21, 0x00


	//----- nvinfo : EIATTR_SPARSE_MMA_MASK
	.align		4
.L_105:
        /*0048*/ 	.byte	0x03, 0x50
        /*004a*/ 	.short	0x0000


	//----- nvinfo : EIATTR_MAXREG_COUNT
	.align		4
        /*004c*/ 	.byte	0x03, 0x1b
        /*004e*/ 	.short	0x00ff


	//----- nvinfo : EIATTR_MERCURY_ISA_VERSION
	.align		4
        /*0050*/ 	.byte	0x03, 0x5f
        /*0052*/ 	.short	0x0101


	//----- nvinfo : EIATTR_VRC_CTA_INIT_COUNT
	.align		4
        /*0054*/ 	.byte	0x02, 0x4a
	.zero		1
	.zero		1


	//----- nvinfo : EIATTR_EXIT_INSTR_OFFSETS
	.align		4
        /*0058*/ 	.byte	0x04, 0x1c
        /*005a*/ 	.short	(.L_107 - .L_106)


	//   ....[0]....
.L_106:
        /*005c*/ 	.word	0x00000070


	//   ....[1]....
        /*0060*/ 	.word	0x000000e0


	//   ....[2]....
        /*0064*/ 	.word	0x000002a0


	//   ....[3]....
        /*0068*/ 	.word	0x00000370


	//   ....[4]....
        /*006c*/ 	.word	0x00000400


	//   ....[5]....
        /*0070*/ 	.word	0x00000460


	//----- nvinfo : EIATTR_CBANK_PARAM_SIZE
	.align		4
.L_107:
        /*0074*/ 	.byte	0x03, 0x19
        /*0076*/ 	.short	0x0018


	//----- nvinfo : EIATTR_PARAM_CBANK
	.align		4
        /*0078*/ 	.byte	0x04, 0x0a
        /*007a*/ 	.short	(.L_109 - .L_108)
	.align		4
.L_108:
        /*007c*/ 	.word	index@(.nv.constant0._Z22reset_centroids_kernelPfPiii)
        /*0080*/ 	.short	0x0380
        /*0082*/ 	.short	0x0018


	//----- nvinfo : EIATTR_SW_WAR
	.align		4
.L_109:
        /*0084*/ 	.byte	0x04, 0x36
        /*0086*/ 	.short	(.L_111 - .L_110)
.L_110:
        /*0088*/ 	.word	0x00000008
.L_111:


//--------------------- .nv.callgraph             --------------------------
	.section	.nv.callgraph,"",@"SHT_CUDA_CALLGRAPH"
	.align	4
	.sectionentsize	8
	.align		4
        /*0000*/ 	.word	0x00000000
	.align		4
        /*0004*/ 	.word	0xffffffff
	.align		4
        /*0008*/ 	.word	0x00000000
	.align		4
        /*000c*/ 	.word	0xfffffffe
	.align		4
        /*0010*/ 	.word	0x00000000
	.align		4
        /*0014*/ 	.word	0xfffffffd
	.align		4
        /*0018*/ 	.word	0x00000000
	.align		4
        /*001c*/ 	.word	0xfffffffc


//--------------------- .text._Z24k_means_calculate_kernelPfiiiS_S_S_PiS0_ --------------------------
	.section	.text._Z24k_means_calculate_kernelPfiiiS_S_S_PiS0_,"ax",@progbits
	.align	128
        .global         _Z24k_means_calculate_kernelPfiiiS_S_S_PiS0_
        .type           _Z24k_means_calculate_kernelPfiiiS_S_S_PiS0_,@function
        .size           _Z24k_means_calculate_kernelPfiiiS_S_S_PiS0_,(.L_x_115 - _Z24k_means_calculate_kernelPfiiiS_S_S_PiS0_)
        .other          _Z24k_means_calculate_kernelPfiiiS_S_S_PiS0_,@"STO_CUDA_ENTRY STV_DEFAULT"
_Z24k_means_calculate_kernelPfiiiS_S_S_PiS0_:
.text._Z24k_means_calculate_kernelPfiiiS_S_S_PiS0_:
[----:B------:R-:W-:Y:S01]  /*0000*/  LDC R1, c[0x0][0x37c] ;  /* 0x0000df00ff017b82 */ /* 0x000fe20000000800 */
[----:B------:R-:W0:Y:S07]  /*0010*/  S2R R9, SR_TID.X ;  /* 0x0000000000097919 */ /* 0x000e2e0000002100 */
[----:B------:R-:W1:Y:S01]  /*0020*/  LDC R16, c[0x0][0x38c] ;  /* 0x0000e300ff107b82 */ /* 0x000e620000000800 */
[----:B------:R-:W1:Y:S01]  /*0030*/  LDCU UR7, c[0x0][0x390] ;  /* 0x00007200ff0777ac */ /* 0x000e620008000800 */
[----:B------:R-:W-:Y:S01]  /*0040*/  BSSY.RECONVERGENT B0, `(.L_x_0) ;  /* 0x0000013000007945 */ /* 0x000fe20003800200 */
[----:B------:R-:W2:Y:S05]  /*0050*/  LDCU.64 UR8, c[0x0][0x358] ;  /* 0x00006b00ff0877ac */ /* 0x000eaa0008000a00 */
[----:B------:R-:W3:Y:S08]  /*0060*/  S2UR UR4, SR_CTAID.X ;  /* 0x00000000000479c3 */ /* 0x000ef00000002500 */
[----:B------:R-:W3:Y:S01]  /*0070*/  LDC R8, c[0x0][0x360] ;  /* 0x0000d800ff087b82 */ /* 0x000ee20000000800 */
[----:B-1----:R-:W-:-:S05]  /*0080*/  IMAD R0, R16, UR7, RZ ;  /* 0x0000000710007c24 */ /* 0x002fca000f8e02ff */
[----:B0-----:R-:W-:Y:S01]  /*0090*/  ISETP.GE.AND P0, PT, R9, R0, PT ;  /* 0x000000000900720c */ /* 0x001fe20003f06270 */
[----:B---3--:R-:W-:-:S12]  /*00a0*/  IMAD R7, R8, UR4, R9 ;  /* 0x0000000408077c24 */ /* 0x008fd8000f8e0209 */
[----:B--2---:R-:W-:Y:S05]  /*00b0*/  @P0 BRA `(.L_x_1) ;  /* 0x00000000002c0947 */ /* 0x004fea0003800000 */
[----:B------:R-:W0:Y:S01]  /*00c0*/  S2R R3, SR_CgaCtaId ;  /* 0x0000000000037919 */ /* 0x000e220000008800 */
[----:B------:R-:W1:Y:S01]  /*00d0*/  LDC.64 R4, c[0x0][0x398] ;  /* 0x0000e600ff047b82 */ /* 0x000e620000000a00 */
[----:B------:R-:W-:-:S04]  /*00e0*/  MOV R2, 0x400 ;  /* 0x0000040000027802 */ /* 0x000fc80000000f00 */
[----:B0-----:R-:W-:-:S07]  /*00f0*/  LEA R6, R3, R2, 0x18 ;  /* 0x0000000203067211 */ /* 0x001fce00078ec0ff */
.L_x_2:
[----:B01----:R-:W-:-:S06]  /*0100*/  IMAD.WIDE R2, R9, 0x4, R4 ;  /* 0x0000000409027825 */ /* 0x003fcc00078e0204 */
[----:B------:R-:W2:Y:S01]  /*0110*/  LDG.E R2, desc[UR8][R2.64] ;  /* 0x0000000802027981 */ /* 0x000ea2000c1e1900 */
[----:B------:R-:W-:Y:S01]  /*0120*/  LEA R11, R9, R6, 0x2 ;  /* 0x00000006090b7211 */ /* 0x000fe200078e10ff */
[----:B------:R-:W-:-:S05]  /*0130*/  IMAD.IADD R9, R8, 0x1, R9 ;  /* 0x0000000108097824 */ /* 0x000fca00078e0209 */
[----:B------:R-:W-:Y:S01]  /*0140*/  ISETP.GE.AND P0, PT, R9, R0, PT ;  /* 0x000000000900720c */ /* 0x000fe20003f06270 */
[----:B--2---:R0:W-:-:S12]  /*0150*/  STS [R11], R2 ;  /* 0x000000020b007388 */ /* 0x0041d80000000800 */
[----:B------:R-:W-:Y:S05]  /*0160*/  @!P0 BRA `(.L_x_2) ;  /* 0xfffffffc00e48947 */ /* 0x000fea000383ffff */
.L_x_1:
[----:B------:R-:W-:Y:S05]  /*0170*/  BSYNC.RECONVERGENT B0 ;  /* 0x0000000000007941 */ /* 0x000fea0003800200 */
.L_x_0:
[----:B------:R-:W1:Y:S01]  /*0180*/  LDCU UR4, c[0x0][0x388] ;  /* 0x00007100ff0477ac */ /* 0x000e620008000800 */
[----:B------:R-:W-:Y:S01]  /*0190*/  BAR.SYNC.DEFER_BLOCKING 0x0 ;  /* 0x0000000000007b1d */ /* 0x000fe20000010000 */
[----:B-1----:R-:W-:-:S13]  /*01a0*/  ISETP.GE.AND P0, PT, R7, UR4, PT ;  /* 0x0000000407007c0c */ /* 0x002fda000bf06270 */
[----:B------:R-:W-:Y:S05]  /*01b0*/  @P0 EXIT ;  /* 0x000000000000094d */ /* 0x000fea0003800000 */
[----:B------:R-:W-:Y:S01]  /*01c0*/  UISETP.GE.AND UP0, UPT, UR7, 0x1, UPT ;  /* 0x000000010700788c */ /* 0x000fe2000bf06270 */
[----:B------:R-:W-:-:S08]  /*01d0*/  MOV R6, 0xffffffff ;  /* 0xffffffff00067802 */ /* 0x000fd00000000f00 */
[----:B------:R-:W-:Y:S05]  /*01e0*/  BRA.U !UP0, `(.L_x_3) ;  /* 0x0000002108787547 */ /* 0x000fea000b800000 */
[----:B0-----:R-:W0:Y:S02]  /*01f0*/  LDC.64 R2, c[0x0][0x3a0] ;  /* 0x0000e800ff027b82 */ /* 0x001e240000000a00 */
[----:B0-----:R-:W-:-:S05]  /*0200*/  IMAD.WIDE R2, R7, 0x4, R2 ;  /* 0x0000000407027825 */ /* 0x001fca00078e0202 */
[----:B------:R0:W5:Y:S01]  /*0210*/  LDG.E R5, desc[UR8][R2.64] ;  /* 0x0000000802057981 */ /* 0x000162000c1e1900 */
[----:B------:R-:W-:-:S13]  /*0220*/  ISETP.GE.AND P0, PT, R16, 0x1, PT ;  /* 0x000000011000780c */ /* 0x000fda0003f06270 */
[----:B0-----:R-:W-:Y:S05]  /*0230*/  @!P0 BRA `(.L_x_4) ;  /* 0x0000000c00308947 */ /* 0x001fea0003800000 */
[----:B------:R-:W0:Y:S01]  /*0240*/  LDCU.64 UR4, c[0x0][0x380] ;  /* 0x00007000ff0477ac */ /* 0x000e220008000a00 */
[----:B------:R-:W-:Y:S01]  /*0250*/  IMAD R9, R7, R16, RZ ;  /* 0x0000001007097224 */ /* 0x000fe200078e02ff */
[C---:B------:R-:W-:Y:S01]  /*0260*/  LOP3.LUT R13, R16.reuse, 0x7ffffff0, RZ, 0xc0, !PT ;  /* 0x7ffffff0100d7812 */ /* 0x040fe200078ec0ff */
[----:B------:R-:W-:Y:S01]  /*0270*/  HFMA2 R17, -RZ, RZ, -1.875, 0 ;  /* 0xbf800000ff117431 */ /* 0x000fe200000001ff */
[C---:B------:R-:W-:Y:S01]  /*0280*/  LOP3.LUT R11, R16.reuse, 0xf, RZ, 0xc0, !PT ;  /* 0x0000000f100b7812 */ /* 0x040fe200078ec0ff */
[----:B------:R-:W-:Y:S01]  /*0290*/  IMAD.MOV.U32 R6, RZ, RZ, -0x1 ;  /* 0xffffffffff067424 */ /* 0x000fe200078e00ff */
[----:B------:R-:W-:Y:S01]  /*02a0*/  SHF.R.S32.HI R10, RZ, 0x1f, R9 ;  /* 0x0000001fff0a7819 */ /* 0x000fe20000011409 */
[----:B------:R-:W-:Y:S01]  /*02b0*/  IMAD.MOV R18, RZ, RZ, -R13 ;  /* 0x000000ffff127224 */ /* 0x000fe200078e0a0d */
[C---:B------:R-:W-:Y:S02]  /*02c0*/  LOP3.LUT R12, R16.reuse, 0x7, RZ, 0xc0, !PT ;  /* 0x00000007100c7812 */ /* 0x040fe400078ec0ff */
[C---:B------:R-:W-:Y:S01]  /*02d0*/  LOP3.LUT R14, R16.reuse, 0x3, RZ, 0xc0, !PT ;  /* 0x00000003100e7812 */ /* 0x040fe200078ec0ff */
[----:B------:R-:W-:Y:S01]  /*02e0*/  IMAD.SHL.U32 R16, R16, 0x4, RZ ;  /* 0x0000000410107824 */ /* 0x000fe200078e00ff */
[----:B------:R-:W-:-:S02]  /*02f0*/  MOV R19, RZ ;  /* 0x000000ff00137202 */ /* 0x000fc40000000f00 */
[----:B0-----:R-:W-:-:S04]  /*0300*/  LEA R15, P0, R9, UR4, 0x2 ;  /* 0x00000004090f7c11 */ /* 0x001fc8000f8010ff */
[----:B------:R-:W-:Y:S02]  /*0310*/  LEA.HI.X R20, R9, UR5, R10, 0x2, P0 ;  /* 0x0000000509147c11 */ /* 0x000fe400080f140a */
[----:B------:R-:W-:-:S04]  /*0320*/  IADD3 R15, P0, PT, R15, 0x20, RZ ;  /* 0x000000200f0f7810 */ /* 0x000fc80007f1e0ff */
[----:B------:R-:W-:-:S09]  /*0330*/  IADD3.X R20, PT, PT, RZ, R20, RZ, P0, !PT ;  /* 0x00000014ff147210 */ /* 0x000fd200007fe4ff */
.L_x_12:
[----:B------:R-:W0:Y:S01]  /*0340*/  LDC.64 R2, c[0x0][0x3a8] ;  /* 0x0000ea00ff027b82 */ /* 0x000e220000000a00 */
[----:B------:R-:W1:Y:S01]  /*0350*/  LDCU UR6, c[0x0][0x38c] ;  /* 0x00007180ff0677ac */ /* 0x000e620008000800 */
[----:B0-----:R-:W-:-:S05]  /*0360*/  IMAD.WIDE.U32 R2, R19, 0x4, R2 ;  /* 0x0000000413027825 */ /* 0x001fca00078e0002 */
[----:B-----5:R0:W5:Y:S01]  /*0370*/  LDG.E R0, desc[UR8][R2.64] ;  /* 0x0000000802007981 */ /* 0x020162000c1e1900 */
[----:B-1----:R-:W-:Y:S01]  /*0380*/  UISETP.GE.U32.AND UP0, UPT, UR6, 0x10, UPT ;  /* 0x000000100600788c */ /* 0x002fe2000bf06070 */
[----:B------:R-:W-:Y:S01]  /*0390*/  IMAD.MOV.U32 R21, RZ, RZ, RZ ;  /* 0x000000ffff157224 */ /* 0x000fe200078e00ff */
[----:B------:R-:W-:-:S07]  /*03a0*/  MOV R4, RZ ;  /* 0x000000ff00047202 */ /* 0x000fce0000000f00 */
[----:B0-----:R-:W-:Y:S05]  /*03b0*/  BRA.U !UP0, `(.L_x_5) ;  /* 0x0000000508007547 */ /* 0x001fea000b800000 */
[----:B------:R-:W0:Y:S01]  /*03c0*/  S2UR UR5, SR_CgaCtaId ;  /* 0x00000000000579c3 */ /* 0x000e220000008800 */
[----:B------:R-:W-:Y:S01]  /*03d0*/  UMOV UR4, 0x400 ;  /* 0x0000040000047882 */ /* 0x000fe20000000000 */
[----:B------:R-:W-:Y:S01]  /*03e0*/  IMAD.MOV.U32 R21, RZ, RZ, RZ ;  /* 0x000000ffff157224 */ /* 0x000fe200078e00ff */
[----:B------:R-:W-:Y:S01]  /*03f0*/  MOV R2, R15 ;  /* 0x0000000f00027202 */ /* 0x000fe20000000f00 */
[----:B------:R-:W-:Y:S01]  /*0400*/  IMAD.MOV.U32 R3, RZ, RZ, R20 ;  /* 0x000000ffff037224 */ /* 0x000fe200078e0014 */
[----:B------:R-:W-:Y:S01]  /*0410*/  MOV R8, R18 ;  /* 0x0000001200087202 */ /* 0x000fe20000000f00 */
[----:B0-----:R-:W-:-:S06]  /*0420*/  ULEA UR4, UR5, UR4, 0x18 ;  /* 0x0000000405047291 */ /* 0x001fcc000f8ec0ff */
[----:B------:R-:W-:-:S04]  /*0430*/  IMAD R4, R16, R19, UR4 ;  /* 0x0000000410047e24 */ /* 0x000fc8000f8e0213 */
[----:B------:R-:W-:-:S07]  /*0440*/  VIADD R4, R4, 0x20 ;  /* 0x0000002004047836 */ /* 0x000fce0000000000 */
.L_x_6:
[----:B------:R-:W2:Y:S04]  /*0450*/  LDG.E R24, desc[UR8][R2.64+-0x20] ;  /* 0xffffe00802187981 */ /* 0x000ea8000c1e1900 */
[----:B------:R-:W3:Y:S04]  /*0460*/  LDG.E R27, desc[UR8][R2.64+-0x1c] ;  /* 0xffffe408021b7981 */ /* 0x000ee8000c1e1900 */
[----:B------:R-:W4:Y:S04]  /*0470*/  LDG.E R23, desc[UR8][R2.64+-0x18] ;  /* 0xffffe80802177981 */ /* 0x000f28000c1e1900 */
[----:B------:R-:W4:Y:S04]  /*0480*/  LDG.E R22, desc[UR8][R2.64+-0x14] ;  /* 0xffffec0802167981 */ /* 0x000f28000c1e1900 */
[----:B------:R-:W2:Y:S02]  /*0490*/  LDS R25, [R4+-0x20] ;  /* 0xffffe00004197984 */ /* 0x000ea40000000800 */
[----:B--2---:R-:W-:-:S02]  /*04a0*/  FFMA R24, R24, R25, R21 ;  /* 0x0000001918187223 */ /* 0x004fc40000000015 */
[----:B------:R-:W3:Y:S04]  /*04b0*/  LDS R25, [R4+-0x1c] ;  /* 0xffffe40004197984 */ /* 0x000ee80000000800 */
[----:B------:R-:W2:Y:S01]  /*04c0*/  LDG.E R21, desc[UR8][R2.64+-0x10] ;  /* 0xfffff00802157981 */ /* 0x000ea2000c1e1900 */
[----:B---3--:R-:W-:-:S03]  /*04d0*/  FFMA R26, R27, R25, R24 ;  /* 0x000000191b1a7223 */ /* 0x008fc60000000018 */
[----:B------:R-:W3:Y:S04]  /*04e0*/  LDG.E R24, desc[UR8][R2.64+-0xc] ;  /* 0xfffff40802187981 */ /* 0x000ee8000c1e1900 */
[----:B------:R-:W4:Y:S02]  /*04f0*/  LDS R25, [R4+-0x18] ;  /* 0xffffe80004197984 */ /* 0x000f240000000800 */
[----:B----4-:R-:W-:Y:S02]  /*0500*/  FFMA R25, R23, R25, R26 ;  /* 0x0000001917197223 */ /* 0x010fe4000000001a */
[----:B------:R-:W4:Y:S04]  /*0510*/  LDG.E R23, desc[UR8][R2.64+-0x8] ;  /* 0xfffff80802177981 */ /* 0x000f28000c1e1900 */
[----:B------:R-:W0:Y:S02]  /*0520*/  LDS R26, [R4+-0x14] ;  /* 0xffffec00041a7984 */ /* 0x000e240000000800 */
[----:B0-----:R-:W-:-:S02]  /*0530*/  FFMA R26, R22, R26, R25 ;  /* 0x0000001a161a7223 */ /* 0x001fc40000000019 */
[----:B------:R-:W4:Y:S04]  /*0540*/  LDG.E R22, desc[UR8][R2.64+-0x4] ;  /* 0xfffffc0802167981 */ /* 0x000f28000c1e1900 */
[----:B------:R-:W2:Y:S02]  /*0550*/  LDS R25, [R4+-0x10] ;  /* 0xfffff00004197984 */ /* 0x000ea40000000800 */
[----:B--2---:R-:W-:Y:S02]  /*0560*/  FFMA R25, R21, R25, R26 ;  /* 0x0000001915197223 */ /* 0x004fe4000000001a */
[----:B------:R-:W3:Y:S04]  /*0570*/  LDS R26, [R4+-0xc] ;  /* 0xfffff400041a7984 */ /* 0x000ee80000000800 */
[----:B------:R-:W2:Y:S01]  /*0580*/  LDG.E R21, desc[UR8][R2.64] ;  /* 0x0000000802157981 */ /* 0x000ea2000c1e1900 */
[----:B---3--:R-:W-:-:S03]  /*0590*/  FFMA R26, R24, R26, R25 ;  /* 0x0000001a181a7223 */ /* 0x008fc60000000019 */
[----:B------:R-:W4:Y:S04]  /*05a0*/  LDS R25, [R4+-0x8] ;  /* 0xfffff80004197984 */ /* 0x000f280000000800 */
[----:B------:R-:W3:Y:S01]  /*05b0*/  LDG.E R24, desc[UR8][R2.64+0x4] ;  /* 0x0000040802187981 */ /* 0x000ee2000c1e1900 */
[----:B----4-:R-:W-:-:S03]  /*05c0*/  FFMA R25, R23, R25, R26 ;  /* 0x0000001917197223 */ /* 0x010fc6000000001a */
[----:B------:R-:W4:Y:S04]  /*05d0*/  LDG.E R23, desc[UR8][R2.64+0x8] ;  /* 0x0000080802177981 */ /* 0x000f28000c1e1900 */
[----:B------:R-:W0:Y:S02]  /*05e0*/  LDS R26, [R4+-0x4] ;  /* 0xfffffc00041a7984 */ /* 0x000e240000000800 */
[----:B0-----:R-:W-:Y:S02]  /*05f0*/  FFMA R26, R22, R26, R25 ;  /* 0x0000001a161a7223 */ /* 0x001fe40000000019 */
[----:B------:R-:W4:Y:S04]  /*0600*/  LDG.E R22, desc[UR8][R2.64+0xc] ;  /* 0x00000c0802167981 */ /* 0x000f28000c1e1900 */
[----:B------:R-:W2:Y:S02]  /*0610*/  LDS R25, [R4] ;  /* 0x0000000004197984 */ /* 0x000ea40000000800 */
[----:B--2---:R-:W-:-:S02]  /*0620*/  FFMA R21, R21, R25, R26 ;  /* 0x0000001915157223 */ /* 0x004fc4000000001a */
[----:B------:R-:W3:Y:S04]  /*0630*/  LDS R25, [R4+0x4] ;  /* 0x0000040004197984 */ /* 0x000ee80000000800 */
[----:B------:R-:W-:Y:S01]  /*0640*/  LDS R26, [R4+0xc] ;  /* 0x00000c00041a7984 */ /* 0x000fe20000000800 */
[----:B---3--:R-:W-:-:S03]  /*0650*/  FFMA R24, R24, R25, R21 ;  /* 0x0000001918187223 */ /* 0x008fc60000000015 */
[----:B------:R-:W4:Y:S04]  /*0660*/  LDS R25, [R4+0x8] ;  /* 0x0000080004197984 */ /* 0x000f280000000800 */
[----:B------:R-:W2:Y:S01]  /*0670*/  LDG.E R21, desc[UR8][R2.64+0x10] ;  /* 0x0000100802157981 */ /* 0x000ea2000c1e1900 */
[----:B----4-:R-:W-:-:S03]  /*0680*/  FFMA R25, R23, R25, R24 ;  /* 0x0000001917197223 */ /* 0x010fc60000000018 */
[----:B------:R-:W3:Y:S04]  /*0690*/  LDG.E R24, desc[UR8][R2.64+0x14] ;  /* 0x0000140802187981 */ /* 0x000ee8000c1e1900 */
[----:B------:R-:W4:Y:S01]  /*06a0*/  LDG.E R23, desc[UR8][R2.64+0x18] ;  /* 0x0000180802177981 */ /* 0x000f22000c1e1900 */
[----:B------:R-:W-:-:S03]  /*06b0*/  FFMA R26, R22, R26, R25 ;  /* 0x0000001a161a7223 */ /* 0x000fc60000000019 */
[----:B------:R0:W4:Y:S01]  /*06c0*/  LDG.E R22, desc[UR8][R2.64+0x1c] ;  /* 0x00001c0802167981 */ /* 0x000122000c1e1900 */
[----:B------:R-:W-:-:S03]  /*06d0*/  IADD3 R8, PT, PT, R8, 0x10, RZ ;  /* 0x0000001008087810 */ /* 0x000fc60007ffe0ff */
[----:B------:R-:W2:Y:S01]  /*06e0*/  LDS R25, [R4+0x10] ;  /* 0x0000100004197984 */ /* 0x000ea20000000800 */
[----:B------:R-:W-:Y:S02]  /*06f0*/  ISETP.NE.AND P0, PT, R8, RZ, PT ;  /* 0x000000ff0800720c */ /* 0x000fe40003f05270 */
[----:B0-----:R-:W-:-:S05]  /*0700*/  IADD3 R2, P1, PT, R2, 0x40, RZ ;  /* 0x0000004002027810 */ /* 0x001fca0007f3e0ff */
[----:B------:R-:W-:Y:S02]  /*0710*/  IMAD.X R3, RZ, RZ, R3, P1 ;  /* 0x000000ffff037224 */ /* 0x000fe400008e0603 */
[----:B--2---:R-:W-:Y:S02]  /*0720*/  FFMA R21, R21, R25, R26 ;  /* 0x0000001915157223 */ /* 0x004fe4000000001a */
[----:B------:R-:W3:Y:S04]  /*0730*/  LDS R25, [R4+0x14] ;  /* 0x0000140004197984 */ /* 0x000ee80000000800 */
[----:B------:R-:W4:Y:S01]  /*0740*/  LDS R26, [R4+0x18] ;  /* 0x00001800041a7984 */ /* 0x000f220000000800 */
[----:B---3--:R-:W-:-:S03]  /*0750*/  FFMA R24, R24, R25, R21 ;  /* 0x0000001918187223 */ /* 0x008fc60000000015 */
[----:B------:R0:W1:Y:S01]  /*0760*/  LDS R21, [R4+0x1c] ;  /* 0x00001c0004157984 */ /* 0x0000620000000800 */
[----:B----4-:R-:W-:Y:S01]  /*0770*/  FFMA R23, R23, R26, R24 ;  /* 0x0000001a17177223 */ /* 0x010fe20000000018 */
[----:B0-----:R-:W-:-:S03]  /*0780*/  IADD3 R4, PT, PT, R4, 0x40, RZ ;  /* 0x0000004004047810 */ /* 0x001fc60007ffe0ff */
[----:B-1----:R-:W-:Y:S01]  /*0790*/  FFMA R21, R22, R21, R23 ;  /* 0x0000001516157223 */ /* 0x002fe20000000017 */
[----:B------:R-:W-:Y:S06]  /*07a0*/  @P0 BRA `(.L_x_6) ;  /* 0xfffffffc00280947 */ /* 0x000fec000383ffff */
[----:B------:R-:W-:-:S07]  /*07b0*/  IMAD.MOV.U32 R4, RZ, RZ, R13 ;  /* 0x000000ffff047224 */ /* 0x000fce00078e000d */
.L_x_5:
[----:B------:R-:W-:-:S13]  /*07c0*/  ISETP.NE.AND P0, PT, R11, RZ, PT ;  /* 0x000000ff0b00720c */ /* 0x000fda0003f05270 */
[----:B------:R-:W-:Y:S05]  /*07d0*/  @!P0 BRA `(.L_x_7) ;  /* 0x0000000400688947 */ /* 0x000fea0003800000 */
[----:B------:R-:W-:Y:S02]  /*07e0*/  IADD3 R2, PT, PT, R11, -0x1, RZ ;  /* 0xffffffff0b027810 */ /* 0x000fe40007ffe0ff */
[----:B------:R-:W-:Y:S02]  /*07f0*/  ISETP.NE.AND P0, PT, R12, RZ, PT ;  /* 0x000000ff0c00720c */ /* 0x000fe40003f05270 */
[----:B------:R-:W-:-:S13]  /*0800*/  ISETP.GE.U32.AND P1, PT, R2, 0x7, PT ;  /* 0x000000070200780c */ /* 0x000fda0003f26070 */
[----:B------:R-:W-:Y:S05]  /*0810*/  @!P1 BRA `(.L_x_8) ;  /* 0x00000000008c9947 */ /* 0x000fea0003800000 */
[----:B------:R-:W0:Y:S01]  /*0820*/  LDCU.64 UR4, c[0x0][0x380] ;  /* 0x00007000ff0477ac */ /* 0x000e220008000a00 */
[----:B------:R-:W-:-:S05]  /*0830*/  IADD3 R3, P1, PT, R9, R4, RZ ;  /* 0x0000000409037210 */ /* 0x000fca0007f3e0ff */
[----:B------:R-:W-:Y:S01]  /*0840*/  IMAD.X R8, RZ, RZ, R10, P1 ;  /* 0x000000ffff087224 */ /* 0x000fe200008e060a */
[----:B0-----:R-:W-:-:S04]  /*0850*/  LEA R2, P1, R3, UR4, 0x2 ;  /* 0x0000000403027c11 */ /* 0x001fc8000f8210ff */
[----:B------:R-:W-:-:S05]  /*0860*/  LEA.HI.X R3, R3, UR5, R8, 0x2, P1 ;  /* 0x0000000503037c11 */ /* 0x000fca00088f1408 */
[----:B------:R-:W2:Y:S04]  /*0870*/  LDG.E R24, desc[UR8][R2.64] ;  /* 0x0000000802187981 */ /* 0x000ea8000c1e1900 */
[----:B------:R-:W3:Y:S04]  /*0880*/  LDG.E R23, desc[UR8][R2.64+0x4] ;  /* 0x0000040802177981 */ /* 0x000ee8000c1e1900 */
[----:B------:R-:W4:Y:S01]  /*0890*/  LDG.E R22, desc[UR8][R2.64+0x8] ;  /* 0x0000080802167981 */ /* 0x000f22000c1e1900 */
[----:B------:R-:W-:Y:S01]  /*08a0*/  MOV R8, 0x400 ;  /* 0x0000040000087802 */ /* 0x000fe20000000f00 */
[----:B------:R-:W0:Y:S03]  /*08b0*/  S2R R25, SR_CgaCtaId ;  /* 0x0000000000197919 */ /* 0x000e260000008800 */
[----:B0-----:R-:W-:Y:S01]  /*08c0*/  LEA R25, R25, R8, 0x18 ;  /* 0x0000000819197211 */ /* 0x001fe200078ec0ff */
[----:B------:R-:W-:-:S05]  /*08d0*/  IMAD R8, R19, UR6, R4 ;  /* 0x0000000613087c24 */ /* 0x000fca000f8e0204 */
[----:B------:R-:W-:-:S05]  /*08e0*/  LEA R8, R8, R25, 0x2 ;  /* 0x0000001908087211 */ /* 0x000fca00078e10ff */
[----:B------:R-:W2:Y:S04]  /*08f0*/  LDS R25, [R8] ;  /* 0x0000000008197984 */ /* 0x000ea80000000800 */
[----:B------:R-:W-:Y:S04]  /*0900*/  LDS R26, [R8+0x8] ;  /* 0x00000800081a7984 */ /* 0x000fe80000000800 */
[----:B------:R-:W-:Y:S01]  /*0910*/  LDS R27, [R8+0xc] ;  /* 0x00000c00081b7984 */ /* 0x000fe20000000800 */
[----:B--2---:R-:W-:-:S03]  /*0920*/  FFMA R24, R24, R25, R21 ;  /* 0x0000001918187223 */ /* 0x004fc60000000015 */
[----:B------:R-:W3:Y:S04]  /*0930*/  LDS R25, [R8+0x4] ;  /* 0x0000040008197984 */ /* 0x000ee80000000800 */
[----:B------:R-:W2:Y:S01]  /*0940*/  LDG.E R21, desc[UR8][R2.64+0xc] ;  /* 0x00000c0802157981 */ /* 0x000ea2000c1e1900 */
[----:B---3--:R-:W-:-:S03]  /*0950*/  FFMA R25, R23, R25, R24 ;  /* 0x0000001917197223 */ /* 0x008fc60000000018 */
[----:B------:R-:W3:Y:S04]  /*0960*/  LDG.E R23, desc[UR8][R2.64+0x10] ;  /* 0x0000100802177981 */ /* 0x000ee8000c1e1900 */
[----:B------:R-:W3:Y:S01]  /*0970*/  LDG.E R24, desc[UR8][R2.64+0x14] ;  /* 0x0000140802187981 */ /* 0x000ee2000c1e1900 */
[----:B----4-:R-:W-:-:S03]  /*0980*/  FFMA R26, R22, R26, R25 ;  /* 0x0000001a161a7223 */ /* 0x010fc60000000019 */
[----:B------:R-:W4:Y:S04]  /*0990*/  LDG.E R22, desc[UR8][R2.64+0x18] ;  /* 0x0000180802167981 */ /* 0x000f28000c1e1900 */
[----:B------:R-:W4:Y:S01]  /*09a0*/  LDG.E R25, desc[UR8][R2.64+0x1c] ;  /* 0x00001c0802197981 */ /* 0x000f22000c1e1900 */
[----:B------:R-:W-:Y:S02]  /*09b0*/  VIADD R4, R4, 0x8 ;  /* 0x0000000804047836 */ /* 0x000fe40000000000 */
[----:B--2---:R-:W-:Y:S02]  /*09c0*/  FFMA R26, R21, R27, R26 ;  /* 0x0000001b151a7223 */ /* 0x004fe4000000001a */
[----:B------:R-:W3:Y:S04]  /*09d0*/  LDS R21, [R8+0x10] ;  /* 0x0000100008157984 */ /* 0x000ee80000000800 */
[----:B------:R-:W0:Y:S01]  /*09e0*/  LDS R27, [R8+0x14] ;  /* 0x00001400081b7984 */ /* 0x000e220000000800 */
[----:B---3--:R-:W-:-:S03]  /*09f0*/  FFMA R21, R23, R21, R26 ;  /* 0x0000001517157223 */ /* 0x008fc6000000001a */
[----:B------:R-:W4:Y:S01]  /*0a00*/  LDS R23, [R8+0x18] ;  /* 0x0000180008177984 */ /* 0x000f220000000800 */
[----:B0-----:R-:W-:-:S03]  /*0a10*/  FFMA R21, R24, R27, R21 ;  /* 0x0000001b18157223 */ /* 0x001fc60000000015 */
[----:B------:R-:W0:Y:S01]  /*0a20*/  LDS R26, [R8+0x1c] ;  /* 0x00001c00081a7984 */ /* 0x000e220000000800 */
[----:B----4-:R-:W-:-:S04]  /*0a30*/  FFMA R22, R22, R23, R21 ;  /* 0x0000001716167223 */ /* 0x010fc80000000015 */
[----:B0-----:R-:W-:-:S07]  /*0a40*/  FFMA R21, R25, R26, R22 ;  /* 0x0000001a19157223 */ /* 0x001fce0000000016 */
.L_x_8:
        /* <DEDUP_REMOVED lines=12> */
[----:B------:R-:W4:Y:S04]  /*0b10*/  LDG.E R8, desc[UR8][R2.64+0x8] ;  /* 0x0000080802087981 */ /* 0x000f28000c1e1900 */
[----:B------:R-:W4:Y:S01]  /*0b20*/  LDG.E R23, desc[UR8][R2.64+0xc] ;  /* 0x00000c0802177981 */ /* 0x000f22000c1e1900 */
[----:B------:R-:W-:Y:S01]  /*0b30*/  MOV R26, 0x400 ;  /* 0x00000400001a7802 */ /* 0x000fe20000000f00 */
[----:B------:R-:W-:Y:S01]  /*0b40*/  IMAD R25, R19, UR6, R4 ;  /* 0x0000000613197c24 */ /* 0x000fe2000f8e0204 */
[----:B------:R-:W0:Y:S01]  /*0b50*/  S2R R27, SR_CgaCtaId ;  /* 0x00000000001b7919 */ /* 0x000e220000008800 */
[----:B------:R-:W-:Y:S01]  /*0b60*/  VIADD R4, R4, 0x4 ;  /* 0x0000000404047836 */ /* 0x000fe20000000000 */
[----:B0-----:R-:W-:-:S04]  /*0b70*/  LEA R26, R27, R26, 0x18 ;  /* 0x0000001a1b1a7211 */ /* 0x001fc800078ec0ff */
[----:B------:R-:W-:-:S05]  /*0b80*/  LEA R25, R25, R26, 0x2 ;  /* 0x0000001a19197211 */ /* 0x000fca00078e10ff */
[----:B------:R-:W2:Y:S04]  /*0b90*/  LDS R26, [R25] ;  /* 0x00000000191a7984 */ /* 0x000ea80000000800 */
[----:B------:R-:W3:Y:S01]  /*0ba0*/  LDS R27, [R25+0x4] ;  /* 0x00000400191b7984 */ /* 0x000ee20000000800 */
[----:B--2---:R-:W-:-:S03]  /*0bb0*/  FFMA R21, R24, R26, R21 ;  /* 0x0000001a18157223 */ /* 0x004fc60000000015 */
[----:B------:R-:W4:Y:S01]  /*0bc0*/  LDS R24, [R25+0x8] ;  /* 0x0000080019187984 */ /* 0x000f220000000800 */
[----:B---3--:R-:W-:-:S03]  /*0bd0*/  FFMA R21, R22, R27, R21 ;  /* 0x0000001b16157223 */ /* 0x008fc60000000015 */
[----:B------:R-:W0:Y:S01]  /*0be0*/  LDS R26, [R25+0xc] ;  /* 0x00000c00191a7984 */ /* 0x000e220000000800 */
[----:B----4-:R-:W-:-:S04]  /*0bf0*/  FFMA R8, R8, R24, R21 ;  /* 0x0000001808087223 */ /* 0x010fc80000000015 */
[----:B0-----:R-:W-:-:S07]  /*0c00*/  FFMA R21, R23, R26, R8 ;  /* 0x0000001a17157223 */ /* 0x001fce0000000008 */
.L_x_9:
[----:B------:R-:W-:Y:S05]  /*0c10*/  @!P0 BRA `(.L_x_7) ;  /* 0x0000000000588947 */ /* 0x000fea0003800000 */
[----:B------:R-:W0:Y:S01]  /*0c20*/  LDCU.64 UR4, c[0x0][0x380] ;  /* 0x00007000ff0477ac */ /* 0x000e220008000a00 */
[----:B------:R-:W-:-:S04]  /*0c30*/  IADD3 R3, P0, PT, R9, R4, RZ ;  /* 0x0000000409037210 */ /* 0x000fc80007f1e0ff */
[----:B------:R-:W-:Y:S02]  /*0c40*/  IADD3.X R8, PT, PT, RZ, R10, RZ, P0, !PT ;  /* 0x0000000aff087210 */ /* 0x000fe400007fe4ff */
[----:B0-----:R-:W-:-:S04]  /*0c50*/  LEA R2, P0, R3, UR4, 0x2 ;  /* 0x0000000403027c11 */ /* 0x001fc8000f8010ff */
[----:B------:R-:W-:-:S05]  /*0c60*/  LEA.HI.X R3, R3, UR5, R8, 0x2, P0 ;  /* 0x0000000503037c11 */ /* 0x000fca00080f1408 */
[----:B------:R-:W2:Y:S01]  /*0c70*/  LDG.E R8, desc[UR8][R2.64] ;  /* 0x0000000802087981 */ /* 0x000ea2000c1e1900 */
[----:B------:R-:W-:Y:S01]  /*0c80*/  MOV R22, 0x400 ;  /* 0x0000040000167802 */ /* 0x000fe20000000f00 */
[----:B------:R-:W-:Y:S01]  /*0c90*/  IMAD R4, R19, UR6, R4 ;  /* 0x0000000613047c24 */ /* 0x000fe2000f8e0204 */
[----:B------:R-:W-:Y:S01]  /*0ca0*/  ISETP.NE.AND P0, PT, R14, 0x1, PT ;  /* 0x000000010e00780c */ /* 0x000fe20003f05270 */
[----:B------:R-:W0:Y:S02]  /*0cb0*/  S2R R23, SR_CgaCtaId ;  /* 0x0000000000177919 */ /* 0x000e240000008800 */
[----:B0-----:R-:W-:-:S05]  /*0cc0*/  LEA R23, R23, R22, 0x18 ;  /* 0x0000001617177211 */ /* 0x001fca00078ec0ff */
[----:B------:R-:W-:-:S05]  /*0cd0*/  IMAD R24, R4, 0x4, R23 ;  /* 0x0000000404187824 */ /* 0x000fca00078e0217 */
[----:B------:R-:W2:Y:S02]  /*0ce0*/  LDS R4, [R24] ;  /* 0x0000000018047984 */ /* 0x000ea40000000800 */
[----:B--2---:R-:W-:Y:S01]  /*0cf0*/  FFMA R21, R8, R4, R21 ;  /* 0x0000000408157223 */ /* 0x004fe20000000015 */
[----:B------:R-:W-:Y:S06]  /*0d00*/  @!P0 BRA `(.L_x_7) ;  /* 0x00000000001c8947 */ /* 0x000fec0003800000 */
[----:B------:R-:W-:Y:S01]  /*0d10*/  ISETP.NE.AND P0, PT, R14, 0x2, PT ;  /* 0x000000020e00780c */ /* 0x000fe20003f05270 */
[----:B------:R-:W2:Y:S04]  /*0d20*/  LDG.E R4, desc[UR8][R2.64+0x4] ;  /* 0x0000040802047981 */ /* 0x000ea8000c1e1900 */
[----:B------:R-:W2:Y:S08]  /*0d30*/  LDS R8, [R24+0x4] ;  /* 0x0000040018087984 */ /* 0x000eb00000000800 */
[----:B------:R-:W3:Y:S04]  /*0d40*/  @P0 LDG.E R22, desc[UR8][R2.64+0x8] ;  /* 0x0000080802160981 */ /* 0x000ee8000c1e1900 */
[----:B------:R-:W3:Y:S01]  /*0d50*/  @P0 LDS R23, [R24+0x8] ;  /* 0x0000080018170984 */ /* 0x000ee20000000800 */
[----:B--2---:R-:W-:-:S04]  /*0d60*/  FFMA R21, R4, R8, R21 ;  /* 0x0000000804157223 */ /* 0x004fc80000000015 */
[----:B---3--:R-:W-:-:S07]  /*0d70*/  @P0 FFMA R21, R22, R23, R21 ;  /* 0x0000001716150223 */ /* 0x008fce0000000015 */
.L_x_7:
[----:B-----5:R-:W-:Y:S01]  /*0d80*/  FMUL R4, R5, R0 ;  /* 0x0000000005047220 */ /* 0x020fe20000400000 */
[----:B------:R-:W-:Y:S03]  /*0d90*/  BSSY.RECONVERGENT B2, `(.L_x_10) ;  /* 0x000000d000027945 */ /* 0x000fe60003800200 */
[----:B------:R-:W0:Y:S08]  /*0da0*/  MUFU.RCP R0, R4 ;  /* 0x0000000400007308 */ /* 0x000e300000001000 */
[----:B------:R-:W1:Y:S01]  /*0db0*/  FCHK P0, R21, R4 ;  /* 0x0000000415007302 */ /* 0x000e620000000000 */
[----:B0-----:R-:W-:-:S04]  /*0dc0*/  FFMA R3, -R4, R0, 1 ;  /* 0x3f80000004037423 */ /* 0x001fc80000000100 */
[----:B------:R-:W-:-:S04]  /*0dd0*/  FFMA R0, R0, R3, R0 ;  /* 0x0000000300007223 */ /* 0x000fc80000000000 */
[----:B------:R-:W-:-:S04]  /*0de0*/  FFMA R2, R0, R21, RZ ;  /* 0x0000001500027223 */ /* 0x000fc800000000ff */
[----:B------:R-:W-:-:S04]  /*0df0*/  FFMA R3, -R4, R2, R21 ;  /* 0x0000000204037223 */ /* 0x000fc80000000115 */
[----:B------:R-:W-:Y:S01]  /*0e00*/  FFMA R0, R0, R3, R2 ;  /* 0x0000000300007223 */ /* 0x000fe20000000002 */
[----:B-1----:R-:W-:Y:S06]  /*0e10*/  @!P0 BRA `(.L_x_11) ;  /* 0x0000000000108947 */ /* 0x002fec0003800000 */
[----:B------:R-:W-:Y:S01]  /*0e20*/  MOV R3, R21 ;  /* 0x0000001500037202 */ /* 0x000fe20000000f00 */
[----:B------:R-:W-:Y:S01]  /*0e30*/  IMAD.MOV.U32 R0, RZ, RZ, R4 ;  /* 0x000000ffff007224 */ /* 0x000fe200078e0004 */
[----:B------:R-:W-:-:S07]  /*0e40*/  MOV R8, 0xe60 ;  /* 0x00000e6000087802 */ /* 0x000fce0000000f00 */
[----:B------:R-:W-:Y:S05]  /*0e50*/  CALL.REL.NOINC `($__internal_0_$__cuda_sm3x_div_rn_noftz_f32_slowpath) ;  /* 0x00000014009c7944 */ /* 0x000fea0003c00000 */
.L_x_11:
[----:B------:R-:W-:Y:S05]  /*0e60*/  BSYNC.RECONVERGENT B2 ;  /* 0x0000000000027941 */ /* 0x000fea0003800200 */
.L_x_10:
[----:B------:R-:W0:Y:S01]  /*0e70*/  LDCU UR4, c[0x0][0x390] ;  /* 0x00007200ff0477ac */ /* 0x000e220008000800 */
[----:B------:R-:W-:Y:S02]  /*0e80*/  IADD3 R2, PT, PT, R19, 0x1, RZ ;  /* 0x0000000113027810 */ /* 0x000fe40007ffe0ff */
[----:B------:R-:W-:-:S04]  /*0e90*/  FSETP.GT.AND P0, PT, R0, R17, PT ;  /* 0x000000110000720b */ /* 0x000fc80003f04000 */
[----:B------:R-:W-:Y:S02]  /*0ea0*/  FSEL R17, R0, R17, P0 ;  /* 0x0000001100117208 */ /* 0x000fe40000000000 */
[----:B------:R-:W-:Y:S02]  /*0eb0*/  SEL R6, R19, R6, P0 ;  /* 0x0000000613067207 */ /* 0x000fe40000000000 */
[----:B0-----:R-:W-:-:S13]  /*0ec0*/  ISETP.NE.AND P1, PT, R2, UR4, PT ;  /* 0x0000000402007c0c */ /* 0x001fda000bf25270 */
[----:B------:R-:W-:Y:S05]  /*0ed0*/  @!P1 BRA `(.L_x_3) ;  /* 0x00000014003c9947 */ /* 0x000fea0003800000 */
[----:B------:R-:W-:Y:S01]  /*0ee0*/  IMAD.MOV.U32 R19, RZ, RZ, R2 ;  /* 0x000000ffff137224 */ /* 0x000fe200078e0002 */
[----:B------:R-:W-:Y:S06]  /*0ef0*/  BRA `(.L_x_12) ;  /* 0xfffffff400107947 */ /* 0x000fec000383ffff */
.L_x_4:
[----:B------:R-:W-:Y:S01]  /*0f00*/  UISETP.GE.U32.AND UP0, UPT, UR7, 0x8, UPT ;  /* 0x000000080700788c */ /* 0x000fe2000bf06070 */
[----:B------:R-:W-:Y:S02]  /*0f10*/  HFMA2 R12, -RZ, RZ, -1.875, 0 ;  /* 0xbf800000ff0c7431 */ /* 0x000fe400000001ff */
[----:B------:R-:W-:Y:S01]  /*0f20*/  IMAD.MOV.U32 R6, RZ, RZ, -0x1 ;  /* 0xffffffffff067424 */ /* 0x000fe200078e00ff */
[----:B------:R-:W-:Y:S01]  /*0f30*/  MOV R15, RZ ;  /* 0x000000ff000f7202 */ /* 0x000fe20000000f00 */
[----:B------:R-:W-:-:S04]  /*0f40*/  ULOP3.LUT UR6, UR7, 0x7, URZ, 0xc0, !UPT ;  /* 0x0000000707067892 */ /* 0x000fc8000f8ec0ff */
[----:B------:R-:W-:Y:S08]  /*0f50*/  BRA.U !UP0, `(.L_x_13) ;  /* 0x0000000908a47547 */ /* 0x000ff0000b800000 */
[----:B------:R-:W0:Y:S01]  /*0f60*/  LDC.64 R10, c[0x0][0x3a8] ;  /* 0x0000ea00ff0a7b82 */ /* 0x000e220000000a00 */
[----:B------:R-:W-:Y:S01]  /*0f70*/  ULOP3.LUT UR4, UR7, 0x7ffffff8, URZ, 0xc0, !UPT ;  /* 0x7ffffff807047892 */ /* 0x000fe2000f8ec0ff */
[----:B------:R-:W-:Y:S01]  /*0f80*/  IMAD.MOV.U32 R12, RZ, RZ, -0x40800000 ;  /* 0xbf800000ff0c7424 */ /* 0x000fe200078e00ff */
[----:B------:R-:W-:Y:S01]  /*0f90*/  MOV R6, 0xffffffff ;  /* 0xffffffff00067802 */ /* 0x000fe20000000f00 */
[----:B------:R-:W-:-:S03]  /*0fa0*/  IMAD.MOV.U32 R13, RZ, RZ, RZ ;  /* 0x000000ffff0d7224 */ /* 0x000fc600078e00ff */
[----:B------:R-:W-:-:S07]  /*0fb0*/  MOV R15, UR4 ;  /* 0x00000004000f7c02 */ /* 0x000fce0008000f00 */
.L_x_30:
[----:B0-----:R-:W-:-:S05]  /*0fc0*/  IMAD.WIDE.U32 R16, R13, 0x4, R10 ;  /* 0x000000040d107825 */ /* 0x001fca00078e000a */
[----:B------:R-:W2:Y:S01]  /*0fd0*/  LDG.E R0, desc[UR8][R16.64] ;  /* 0x0000000810007981 */ /* 0x000ea2000c1e1900 */
[----:B------:R-:W-:Y:S01]  /*0fe0*/  BSSY.RECONVERGENT B2, `(.L_x_14) ;  /* 0x000000e000027945 */ /* 0x000fe20003800200 */
[----:B--2--5:R-:W-:-:S04]  /*0ff0*/  FMUL R0, R5, R0 ;  /* 0x0000000005007220 */ /* 0x024fc80000400000 */
[----:B------:R-:W0:Y:S08]  /*1000*/  MUFU.RCP R3, R0 ;  /* 0x0000000000037308 */ /* 0x000e300000001000 */
[----:B------:R-:W1:Y:S01]  /*1010*/  FCHK P0, RZ, R0 ;  /* 0x00000000ff007302 */ /* 0x000e620000000000 */
[----:B0-----:R-:W-:-:S04]  /*1020*/  FFMA R2, -R0, R3, 1 ;  /* 0x3f80000000027423 */ /* 0x001fc80000000103 */
[----:B------:R-:W-:-:S04]  /*1030*/  FFMA R2, R3, R2, R3 ;  /* 0x0000000203027223 */ /* 0x000fc80000000003 */
[----:B------:R-:W-:-:S04]  /*1040*/  FFMA R3, RZ, R2, RZ ;  /* 0x00000002ff037223 */ /* 0x000fc800000000ff */
[----:B------:R-:W-:-:S04]  /*1050*/  FFMA R4, -R0, R3, RZ ;  /* 0x0000000300047223 */ /* 0x000fc800000001ff */
[----:B------:R-:W-:Y:S01]  /*1060*/  FFMA R3, R2, R4, R3 ;  /* 0x0000000402037223 */ /* 0x000fe20000000003 */
[----:B-1----:R-:W-:Y:S06]  /*1070*/  @!P0 BRA `(.L_x_15) ;  /* 0x0000000000108947 */ /* 0x002fec0003800000 */
[----:B------:R-:W-:Y:S01]  /*1080*/  IMAD.MOV.U32 R3, RZ, RZ, RZ ;  /* 0x000000ffff037224 */ /* 0x000fe200078e00ff */
[----:B------:R-:W-:-:S07]  /*1090*/  MOV R8, 0x10b0 ;  /* 0x000010b000087802 */ /* 0x000fce0000000f00 */
[----:B------:R-:W-:Y:S05]  /*10a0*/  CALL.REL.NOINC `($__internal_0_$__cuda_sm3x_div_rn_noftz_f32_slowpath) ;  /* 0x0000001400087944 */ /* 0x000fea0003c00000 */
[----:B------:R-:W-:-:S07]  /*10b0*/  MOV R3, R0 ;  /* 0x0000000000037202 */ /* 0x000fce0000000f00 */
.L_x_15:
[----:B------:R-:W-:Y:S05]  /*10c0*/  BSYNC.RECONVERGENT B2 ;  /* 0x0000000000027941 */ /* 0x000fea0003800200 */
.L_x_14:
[----:B------:R-:W2:Y:S01]  /*10d0*/  LDG.E R0, desc[UR8][R16.64+0x4] ;  /* 0x0000040810007981 */ /* 0x000ea2000c1e1900 */
[CC--:B------:R-:W-:Y:S01]  /*10e0*/  FSETP.GT.AND P0, PT, R3.reuse, R12.reuse, PT ;  /* 0x0000000c0300720b */ /* 0x0c0fe20003f04000 */
[----:B------:R-:W-:Y:S03]  /*10f0*/  BSSY.RECONVERGENT B2, `(.L_x_16) ;  /* 0x0000011000027945 */ /* 0x000fe60003800200 */
[----:B------:R-:W-:Y:S02]  /*1100*/  FSEL R12, R3, R12, P0 ;  /* 0x0000000c030c7208 */ /* 0x000fe40000000000 */
[----:B------:R-:W-:Y:S01]  /*1110*/  SEL R6, R13, R6, P0 ;  /* 0x000000060d067207 */ /* 0x000fe20000000000 */
[----:B--2---:R-:W-:-:S04]  /*1120*/  FMUL R0, R5, R0 ;  /* 0x0000000005007220 */ /* 0x004fc80000400000 */
[----:B------:R-:W0:Y:S08]  /*1130*/  MUFU.RCP R9, R0 ;  /* 0x0000000000097308 */ /* 0x000e300000001000 */
[----:B------:R-:W1:Y:S01]  /*1140*/  FCHK P1, RZ, R0 ;  /* 0x00000000ff007302 */ /* 0x000e620000020000 */
[----:B0-----:R-:W-:-:S04]  /*1150*/  FFMA R2, -R0, R9, 1 ;  /* 0x3f80000000027423 */ /* 0x001fc80000000109 */
[----:B------:R-:W-:-:S04]  /*1160*/  FFMA R2, R9, R2, R9 ;  /* 0x0000000209027223 */ /* 0x000fc80000000009 */
[----:B------:R-:W-:-:S04]  /*1170*/  FFMA R9, RZ, R2, RZ ;  /* 0x00000002ff097223 */ /* 0x000fc800000000ff */
[----:B------:R-:W-:-:S04]  /*1180*/  FFMA R4, -R0, R9, RZ ;  /* 0x0000000900047223 */ /* 0x000fc800000001ff */
[----:B------:R-:W-:Y:S01]  /*1190*/  FFMA R3, R2, R4, R9 ;  /* 0x0000000402037223 */ /* 0x000fe20000000009 */
[----:B------:R-:W-:Y:S01]  /*11a0*/  VIADD R9, R13, 0x1 ;  /* 0x000000010d097836 */ /* 0x000fe20000000000 */
[----:B-1----:R-:W-:Y:S06]  /*11b0*/  @!P1 BRA `(.L_x_17) ;  /* 0x0000000000109947 */ /* 0x002fec0003800000 */
[----:B------:R-:W-:Y:S01]  /*11c0*/  HFMA2 R3, -RZ, RZ, 0, 0 ;  /* 0x00000000ff037431 */ /* 0x000fe200000001ff */
[----:B------:R-:W-:-:S07]  /*11d0*/  MOV R8, 0x11f0 ;  /* 0x000011f000087802 */ /* 0x000fce0000000f00 */
[----:B------:R-:W-:Y:S05]  /*11e0*/  CALL.REL.NOINC `($__internal_0_$__cuda_sm3x_div_rn_noftz_f32_slowpath) ;  /* 0x0000001000b87944 */ /* 0x000fea0003c00000 */
[----:B------:R-:W-:-:S07]  /*11f0*/  IMAD.MOV.U32 R3, RZ, RZ, R0 ;  /* 0x000000ffff037224 */ /* 0x000fce00078e0000 */
.L_x_17:
[----:B------:R-:W-:Y:S05]  /*1200*/  BSYNC.RECONVERGENT B2 ;  /* 0x0000000000027941 */ /* 0x000fea0003800200 */
.L_x_16:
[----:B------:R-:W2:Y:S01]  /*1210*/  LDG.E R0, desc[UR8][R16.64+0x8] ;  /* 0x0000080810007981 */ /* 0x000ea2000c1e1900 */
[----:B------:R-:W-:Y:S01]  /*1220*/  FSETP.GT.AND P0, PT, R3, R12, PT ;  /* 0x0000000c0300720b */ /* 0x000fe20003f04000 */
[----:B------:R-:W-:Y:S03]  /*1230*/  BSSY.RECONVERGENT B2, `(.L_x_18) ;  /* 0x0000011000027945 */ /* 0x000fe60003800200 */
[----:B------:R-:W-:Y:S02]  /*1240*/  SEL R9, R9, R6, P0 ;  /* 0x0000000609097207 */ /* 0x000fe40000000000 */
[----:B------:R-:W-:Y:S02]  /*1250*/  FSEL R12, R3, R12, P0 ;  /* 0x0000000c030c7208 */ /* 0x000fe40000000000 */
[----:B------:R-:W-:Y:S01]  /*1260*/  IADD3 R6, PT, PT, R13, 0x2, RZ ;  /* 0x000000020d067810 */ /* 0x000fe20007ffe0ff */
        /* <DEDUP_REMOVED lines=13> */
.L_x_19:
[----:B------:R-:W-:Y:S05]  /*1340*/  BSYNC.RECONVERGENT B2 ;  /* 0x0000000000027941 */ /* 0x000fea0003800200 */
.L_x_18:
[----:B------:R-:W2:Y:S01]  /*1350*/  LDG.E R0, desc[UR8][R16.64+0xc] ;  /* 0x00000c0810007981 */ /* 0x000ea2000c1e1900 */
[-C--:B------:R-:W-:Y:S01]  /*1360*/  FSETP.GT.AND P0, PT, R19, R12.reuse, PT ;  /* 0x0000000c1300720b */ /* 0x080fe20003f04000 */
[----:B------:R-:W-:Y:S03]  /*1370*/  BSSY.RECONVERGENT B2, `(.L_x_20) ;  /* 0x0000011000027945 */ /* 0x000fe60003800200 */
[----:B------:R-:W-:Y:S01]  /*1380*/  SEL R9, R6, R9, P0 ;  /* 0x0000000906097207 */ /* 0x000fe20000000000 */
[----:B------:R-:W-:Y:S01]  /*1390*/  VIADD R6, R13, 0x3 ;  /* 0x000000030d067836 */ /* 0x000fe20000000000 */
[----:B------:R-:W-:Y:S01]  /*13a0*/  FSEL R12, R19, R12, P0 ;  /* 0x0000000c130c7208 */ /* 0x000fe20000000000 */
        /* <DEDUP_REMOVED lines=9> */
[----:B------:R-:W-:Y:S01]  /*1440*/  HFMA2 R3, -RZ, RZ, 0, 0 ;  /* 0x00000000ff037431 */ /* 0x000fe200000001ff */
[----:B------:R-:W-:-:S07]  /*1450*/  MOV R8, 0x1470 ;  /* 0x0000147000087802 */ /* 0x000fce0000000f00 */
[----:B------:R-:W-:Y:S05]  /*1460*/  CALL.REL.NOINC `($__internal_0_$__cuda_sm3x_div_rn_noftz_f32_slowpath) ;  /* 0x0000001000187944 */ /* 0x000fea0003c00000 */
[----:B------:R-:W-:-:S07]  /*1470*/  IMAD.MOV.U32 R3, RZ, RZ, R0 ;  /* 0x000000ffff037224 */ /* 0x000fce00078e0000 */
.L_x_21:
[----:B------:R-:W-:Y:S05]  /*1480*/  BSYNC.RECONVERGENT B2 ;  /* 0x0000000000027941 */ /* 0x000fea0003800200 */
.L_x_20:
[----:B------:R-:W2:Y:S01]  /*1490*/  LDG.E R0, desc[UR8][R16.64+0x10] ;  /* 0x0000100810007981 */ /* 0x000ea2000c1e1900 */
[CC--:B------:R-:W-:Y:S01]  /*14a0*/  FSETP.GT.AND P0, PT, R3.reuse, R12.reuse, PT ;  /* 0x0000000c0300720b */ /* 0x0c0fe20003f04000 */
        /* <DEDUP_REMOVED lines=17> */
.L_x_23:
[----:B------:R-:W-:Y:S05]  /*15c0*/  BSYNC.RECONVERGENT B2 ;  /* 0x0000000000027941 */ /* 0x000fea0003800200 */
.L_x_22:
        /* <DEDUP_REMOVED lines=19> */
.L_x_25:
[----:B------:R-:W-:Y:S05]  /*1700*/  BSYNC.RECONVERGENT B2 ;  /* 0x0000000000027941 */ /* 0x000fea0003800200 */
.L_x_24:
        /* <DEDUP_REMOVED lines=19> */
.L_x_27:
[----:B------:R-:W-:Y:S05]  /*1840*/  BSYNC.RECONVERGENT B2 ;  /* 0x0000000000027941 */ /* 0x000fea0003800200 */
.L_x_26:
        /* <DEDUP_REMOVED lines=19> */
.L_x_29:
[----:B------:R-:W-:Y:S05]  /*1980*/  BSYNC.RECONVERGENT B2 ;  /* 0x0000000000027941 */ /* 0x000fea0003800200 */
.L_x_28:
[----:B------:R-:W-:Y:S02]  /*1990*/  IADD3 R13, PT, PT, R13, 0x8, RZ ;  /* 0x000000080d0d7810 */ /* 0x000fe40007ffe0ff */
[-C--:B------:R-:W-:Y:S02]  /*19a0*/  FSETP.GT.AND P0, PT, R3, R12.reuse, PT ;  /* 0x0000000c0300720b */ /* 0x080fe40003f04000 */
[----:B------:R-:W-:Y:S02]  /*19b0*/  ISETP.NE.AND P1, PT, R13, R15, PT ;  /* 0x0000000f0d00720c */ /* 0x000fe40003f25270 */
[----:B------:R-:W-:Y:S02]  /*19c0*/  FSEL R12, R3, R12, P0 ;  /* 0x0000000c030c7208 */ /* 0x000fe40000000000 */
[----:B------:R-:W-:-:S09]  /*19d0*/  SEL R6, R6, R9, P0 ;  /* 0x0000000906067207 */ /* 0x000fd20000000000 */
[----:B------:R-:W-:Y:S05]  /*19e0*/  @P1 BRA `(.L_x_30) ;  /* 0xfffffff400741947 */ /* 0x000fea000383ffff */
.L_x_13:
[----:B------:R-:W-:-:S09]  /*19f0*/  UISETP.NE.AND UP0, UPT, UR6, URZ, UPT ;  /* 0x000000ff0600728c */ /* 0x000fd2000bf05270 */
[----:B------:R-:W-:Y:S05]  /*1a00*/  BRA.U !UP0, `(.L_x_3) ;  /* 0x0000000908707547 */ /* 0x000fea000b800000 */
[----:B------:R-:W0:Y:S01]  /*1a10*/  LDCU UR4, c[0x0][0x390] ;  /* 0x00007200ff0477ac */ /* 0x000e220008000800 */
[----:B------:R-:W-:Y:S02]  /*1a20*/  UISETP.GE.U32.AND UP0, UPT, UR6, 0x4, UPT ;  /* 0x000000040600788c */ /* 0x000fe4000bf06070 */
[----:B0-----:R-:W-:-:S07]  /*1a30*/  ULOP3.LUT UR4, UR4, 0x3, URZ, 0xc0, !UPT ;  /* 0x0000000304047892 */ /* 0x001fce000f8ec0ff */
[----:B------:R-:W-:Y:S05]  /*1a40*/  BRA.U !UP0, `(.L_x_31) ;  /* 0x0000000508487547 */ /* 0x000fea000b800000 */
[----:B------:R-:W0:Y:S02]  /*1a50*/  LDC.64 R10, c[0x0][0x3a8] ;  /* 0x0000ea00ff0a7b82 */ /* 0x000e240000000a00 */
        /* <DEDUP_REMOVED lines=16> */
.L_x_33:
[----:B------:R-:W-:Y:S05]  /*1b60*/  BSYNC.RECONVERGENT B2 ;  /* 0x0000000000027941 */ /* 0x000fea0003800200 */
.L_x_32:
        /* <DEDUP_REMOVED lines=19> */
.L_x_35:
[----:B------:R-:W-:Y:S05]  /*1ca0*/  BSYNC.RECONVERGENT B2 ;  /* 0x0000000000027941 */ /* 0x000fea0003800200 */
.L_x_34:
        /* <DEDUP_REMOVED lines=19> */
.L_x_37:
[----:B------:R-:W-:Y:S05]  /*1de0*/  BSYNC.RECONVERGENT B2 ;  /* 0x0000000000027941 */ /* 0x000fea0003800200 */
.L_x_36:
        /* <DEDUP_REMOVED lines=19> */
.L_x_39:
[----:B------:R-:W-:Y:S05]  /*1f20*/  BSYNC.RECONVERGENT B2 ;  /* 0x0000000000027941 */ /* 0x000fea0003800200 */
.L_x_38:
[-C--:B------:R-:W-:Y:S02]  /*1f30*/  FSETP.GT.AND P0, PT, R3, R12.reuse, PT ;  /* 0x0000000c0300720b */ /* 0x080fe40003f04000 */
[----:B------:R-:W-:Y:S02]  /*1f40*/  IADD3 R15, PT, PT, R15, 0x4, RZ ;  /* 0x000000040f0f7810 */ /* 0x000fe40007ffe0ff */
[----:B------:R-:W-:Y:S02]  /*1f50*/  FSEL R12, R3, R12, P0 ;  /* 0x0000000c030c7208 */ /* 0x000fe40000000000 */
[----:B------:R-:W-:-:S07]  /*1f60*/  SEL R6, R6, R9, P0 ;  /* 0x0000000906067207 */ /* 0x000fce0000000000 */
.L_x_31:
[----:B------:R-:W-:-:S09]  /*1f70*/  UISETP.NE.AND UP0, UPT, UR4, URZ, UPT ;  /* 0x000000ff0400728c */ /* 0x000fd2000bf05270 */
[----:B------:R-:W-:Y:S05]  /*1f80*/  BRA.U !UP0, `(.L_x_3) ;  /* 0x0000000508107547 */ /* 0x000fea000b800000 */
[----:B------:R-:W-:-:S09]  /*1f90*/  UISETP.NE.AND UP0, UPT, UR4, 0x1, UPT ;  /* 0x000000010400788c */ /* 0x000fd2000bf05270 */
        /* <DEDUP_REMOVED lines=18> */
.L_x_42:
[----:B------:R-:W-:Y:S05]  /*20c0*/  BSYNC.RECONVERGENT B2 ;  /* 0x0000000000027941 */ /* 0x000fea0003800200 */
.L_x_41:
        /* <DEDUP_REMOVED lines=19> */
.L_x_44:
[----:B------:R-:W-:Y:S05]  /*2200*/  BSYNC.RECONVERGENT B2 ;  /* 0x0000000000027941 */ /* 0x000fea0003800200 */
.L_x_43:
[-C--:B------:R-:W-:Y:S02]  /*2210*/  FSETP.GT.AND P0, PT, R3, R12.reuse, PT ;  /* 0x0000000c0300720b */ /* 0x080fe40003f04000 */
[----:B------:R-:W-:Y:S02]  /*2220*/  IADD3 R15, PT, PT, R15, 0x2, RZ ;  /* 0x000000020f0f7810 */ /* 0x000fe40007ffe0ff */
[----:B------:R-:W-:Y:S02]  /*2230*/  FSEL R12, R3, R12, P0 ;  /* 0x0000000c030c7208 */ /* 0x000fe40000000000 */
[----:B------:R-:W-:-:S07]  /*2240*/  SEL R6, R9, R6, P0 ;  /* 0x0000000609067207 */ /* 0x000fce0000000000 */
.L_x_40:
[----:B------:R-:W0:Y:S02]  /*2250*/  LDCU UR5, c[0x0][0x390] ;  /* 0x00007200ff0577ac */ /* 0x000e240008000800 */
[----:B0-----:R-:W-:-:S04]  /*2260*/  ULOP3.LUT UR5, UR5, 0x1, URZ, 0xc0, !UPT ;  /* 0x0000000105057892 */ /* 0x001fc8000f8ec0ff */
[----:B------:R-:W-:-:S09]  /*2270*/  UISETP.NE.U32.AND UP0, UPT, UR5, 0x1, UPT ;  /* 0x000000010500788c */ /* 0x000fd2000bf05070 */
[----:B------:R-:W-:Y:S05]  /*2280*/  BRA.U UP0, `(.L_x_3) ;  /* 0x0000000100507547 */ /* 0x000fea000b800000 */
        /* <DEDUP_REMOVED lines=17> */
.L_x_46:
[----:B------:R-:W-:Y:S05]  /*23a0*/  BSYNC.RECONVERGENT B2 ;  /* 0x0000000000027941 */ /* 0x000fea0003800200 */
.L_x_45:
[----:B------:R-:W-:-:S04]  /*23b0*/  FSETP.GT.AND P0, PT, R5, R12, PT ;  /* 0x0000000c0500720b */ /* 0x000fc80003f04000 */
[----:B------:R-:W-:-:S09]  /*23c0*/  SEL R6, R15, R6, P0 ;  /* 0x000000060f067207 */ /* 0x000fd20000000000 */
.L_x_3:
[----:B0-----:R-:W0:Y:S02]  /*23d0*/  LDC.64 R2, c[0x0][0x3b0] ;  /* 0x0000ec00ff027b82 */ /* 0x001e240000000a00 */
[----:B0-----:R-:W-:-:S05]  /*23e0*/  IMAD.WIDE R2, R7, 0x4, R2 ;  /* 0x0000000407027825 */ /* 0x001fca00078e0202 */
[----:B-----5:R-:W2:Y:S02]  /*23f0*/  LDG.E R5, desc[UR8][R2.64] ;  /* 0x0000000802057981 */ /* 0x020ea4000c1e1900 */
[----:B--2---:R-:W-:-:S13]  /*2400*/  ISETP.NE.AND P0, PT, R5, R6, PT ;  /* 0x000000060500720c */ /* 0x004fda0003f05270 */
[----:B------:R-:W-:Y:S05]  /*2410*/  @!P0 EXIT ;  /* 0x000000000000894d */ /* 0x000fea0003800000 */
[----:B------:R-:W0:Y:S01]  /*2420*/  S2R R7, SR_LANEID ;  /* 0x0000000000077919 */ /* 0x000e220000000000 */
[----:B------:R-:W-:Y:S01]  /*2430*/  IMAD.MOV.U32 R0, RZ, RZ, 0x1 ;  /* 0x00000001ff007424 */ /* 0x000fe200078e00ff */
[----:B------:R-:W1:Y:S01]  /*2440*/  LDC.64 R4, c[0x0][0x3b8] ;  /* 0x0000ee00ff047b82 */ /* 0x000e620000000a00 */
[----:B------:R-:W-:Y:S01]  /*2450*/  VOTEU.ANY UR4, UPT, PT ;  /* 0x0000000000047886 */ /* 0x000fe200038e0100 */
[----:B------:R-:W-:Y:S06]  /*2460*/  STG.E desc[UR8][R2.64], R6 ;  /* 0x0000000602007986 */ /* 0x000fec000c101908 */
[----:B------:R-:W2:Y:S01]  /*2470*/  REDUX.OR UR5, R0 ;  /* 0x00000000000573c4 */ /* 0x000ea20000004000 */
[----:B------:R-:W-:-:S06]  /*2480*/  UFLO.U32 UR4, UR4 ;  /* 0x00000004000472bd */ /* 0x000fcc00080e0000 */
[----:B0-----:R-:W-:Y:S02]  /*2490*/  ISETP.EQ.U32.AND P0, PT, R7, UR4, PT ;  /* 0x0000000407007c0c */ /* 0x001fe4000bf02070 */
[----:B--2---:R-:W-:-:S11]  /*24a0*/  MOV R7, UR5 ;  /* 0x0000000500077c02 */ /* 0x004fd60008000f00 */
[----:B-1----:R-:W-:Y:S01]  /*24b0*/  @P0 REDG.E.OR.STRONG.GPU desc[UR8][R4.64], R7 ;  /* 0x000000070400098e */ /* 0x002fe2000f12e108 */
[----:B------:R-:W-:Y:S05]  /*24c0*/  EXIT ;  /* 0x000000000000794d */ /* 0x000fea0003800000 */
        .weak           $__internal_0_$__cuda_sm3x_div_rn_noftz_f32_slowpath
        .type           $__internal_0_$__cuda_sm3x_div_rn_noftz_f32_slowpath,@function
        .size           $__internal_0_$__cuda_sm3x_div_rn_noftz_f32_slowpath,(.L_x_115 - $__internal_0_$__cuda_sm3x_div_rn_noftz_f32_slowpath)
$__internal_0_$__cuda_sm3x_div_rn_noftz_f32_slowpath:
[----:B------:R-:W-:Y:S01]  /*24d0*/  SHF.R.U32.HI R4, RZ, 0x17, R0 ;  /* 0x00000017ff047819 */ /* 0x000fe20000011600 */
[----:B------:R-:W-:Y:S01]  /*24e0*/  BSSY.RECONVERGENT B0, `(.L_x_47) ;  /* 0x0000065000007945 */ /* 0x000fe20003800200 */
[----:B------:R-:W-:Y:S02]  /*24f0*/  SHF.R.U32.HI R21, RZ, 0x17, R3 ;  /* 0x00000017ff157819 */ /* 0x000fe40000011603 */
[----:B------:R-:W-:Y:S02]  /*2500*/  LOP3.LUT R4, R4, 0xff, RZ, 0xc0, !PT ;  /* 0x000000ff04047812 */ /* 0x000fe400078ec0ff */
[----:B------:R-:W-:-:S03]  /*2510*/  LOP3.LUT R21, R21, 0xff, RZ, 0xc0, !PT ;  /* 0x000000ff15157812 */ /* 0x000fc600078ec0ff */
[----:B------:R-:W-:Y:S01]  /*2520*/  VIADD R2, R4, 0xffffffff ;  /* 0xffffffff04027836 */ /* 0x000fe20000000000 */
[----:B------:R-:W-:-:S04]  /*2530*/  IADD3 R22, PT, PT, R21, -0x1, RZ ;  /* 0xffffffff15167810 */ /* 0x000fc80007ffe0ff */
[----:B------:R-:W-:-:S04]  /*2540*/  ISETP.GT.U32.AND P0, PT, R2, 0xfd, PT ;  /* 0x000000fd0200780c */ /* 0x000fc80003f04070 */
[----:B------:R-:W-:Y:S01]  /*2550*/  ISETP.GT.U32.OR P0, PT, R22, 0xfd, P0 ;  /* 0x000000fd1600780c */ /* 0x000fe20000704470 */
[----:B------:R-:W-:-:S12]  /*2560*/  IMAD.MOV.U32 R22, RZ, RZ, R3 ;  /* 0x000000ffff167224 */ /* 0x000fd800078e0003 */
[----:B------:R-:W-:Y:S01]  /*2570*/  @!P0 MOV R2, RZ ;  /* 0x000000ff00028202 */ /* 0x000fe20000000f00 */
[----:B------:R-:W-:Y:S06]  /*2580*/  @!P0 BRA `(.L_x_48) ;  /* 0x0000000000648947 */ /* 0x000fec0003800000 */
[----:B------:R-:W-:Y:S02]  /*2590*/  FSETP.GTU.FTZ.AND P0, PT, |R3|, +INF , PT ;  /* 0x7f8000000300780b */ /* 0x000fe40003f1c200 */
[----:B------:R-:W-:-:S04]  /*25a0*/  FSETP.GTU.FTZ.AND P1, PT, |R0|, +INF , PT ;  /* 0x7f8000000000780b */ /* 0x000fc80003f3c200 */
[----:B------:R-:W-:-:S13]  /*25b0*/  PLOP3.LUT P0, PT, P0, P1, PT, 0xf8, 0x8f ;  /* 0x00000000008f781c */ /* 0x000fda0000703f70 */
[----:B------:R-:W-:Y:S05]  /*25c0*/  @P0 BRA `(.L_x_49) ;  /* 0x0000000400540947 */ /* 0x000fea0003800000 */
[----:B------:R-:W-:-:S13]  /*25d0*/  LOP3.LUT P0, RZ, R0, 0x7fffffff, R22, 0xc8, !PT ;  /* 0x7fffffff00ff7812 */ /* 0x000fda000780c816 */
[----:B------:R-:W-:Y:S05]  /*25e0*/  @!P0 BRA `(.L_x_50) ;  /* 0x0000000400448947 */ /* 0x000fea0003800000 */
[C---:B------:R-:W-:Y:S02]  /*25f0*/  FSETP.NEU.FTZ.AND P2, PT, |R3|.reuse, +INF , PT ;  /* 0x7f8000000300780b */ /* 0x040fe40003f5d200 */
[----:B------:R-:W-:Y:S02]  /*2600*/  FSETP.NEU.FTZ.AND P1, PT, |R0|, +INF , PT ;  /* 0x7f8000000000780b */ /* 0x000fe40003f3d200 */
[----:B------:R-:W-:-:S11]  /*2610*/  FSETP.NEU.FTZ.AND P0, PT, |R3|, +INF , PT ;  /* 0x7f8000000300780b */ /* 0x000fd60003f1d200 */
[----:B------:R-:W-:Y:S05]  /*2620*/  @!P1 BRA !P2, `(.L_x_50) ;  /* 0x0000000400349947 */ /* 0x000fea0005000000 */
[----:B------:R-:W-:-:S04]  /*2630*/  LOP3.LUT P2, RZ, R22, 0x7fffffff, RZ, 0xc0, !PT ;  /* 0x7fffffff16ff7812 */ /* 0x000fc8000784c0ff */
[----:B------:R-:W-:-:S13]  /*2640*/  PLOP3.LUT P1, PT, P1, P2, PT, 0x2f, 0xf2 ;  /* 0x0000000000f2781c */ /* 0x000fda0000f24577 */
[----:B------:R-:W-:Y:S05]  /*2650*/  @P1 BRA `(.L_x_51) ;  /* 0x0000000400201947 */ /* 0x000fea0003800000 */
[----:B------:R-:W-:-:S04]  /*2660*/  LOP3.LUT P1, RZ, R0, 0x7fffffff, RZ, 0xc0, !PT ;  /* 0x7fffffff00ff7812 */ /* 0x000fc8000782c0ff */
[----:B------:R-:W-:-:S13]  /*2670*/  PLOP3.LUT P0, PT, P0, P1, PT, 0x2f, 0xf2 ;  /* 0x0000000000f2781c */ /* 0x000fda0000702577 */
[----:B------:R-:W-:Y:S05]  /*2680*/  @P0 BRA `(.L_x_52) ;  /* 0x0000000400080947 */ /* 0x000fea0003800000 */
[----:B------:R-:W-:-:S05]  /*2690*/  VIADD R2, R21, 0xffffffff ;  /* 0xffffffff15027836 */ /* 0x000fca0000000000 */
[----:B------:R-:W-:Y:S02]  /*26a0*/  ISETP.GE.AND P0, PT, R2, RZ, PT ;  /* 0x000000ff0200720c */ /* 0x000fe40003f06270 */
[----:B------:R-:W-:-:S04]  /*26b0*/  IADD3 R2, PT, PT, R4, -0x1, RZ ;  /* 0xffffffff04027810 */ /* 0x000fc80007ffe0ff */
[----:B------:R-:W-:-:S07]  /*26c0*/  ISETP.GE.AND P1, PT, R2, RZ, PT ;  /* 0x000000ff0200720c */ /* 0x000fce0003f26270 */
[----:B------:R-:W-:Y:S01]  /*26d0*/  @P0 IMAD.MOV.U32 R2, RZ, RZ, RZ ;  /* 0x000000ffff020224 */ /* 0x000fe200078e00ff */
[----:B------:R-:W-:Y:S01]  /*26e0*/  @!P0 MOV R2, 0xffffffc0 ;  /* 0xffffffc000028802 */ /* 0x000fe20000000f00 */
[----:B------:R-:W-:-:S04]  /*26f0*/  @!P0 FFMA R22, R3, 1.84467440737095516160e+19, RZ ;  /* 0x5f80000003168823 */ /* 0x000fc800000000ff */
[----:B------:R-:W-:Y:S01]  /*2700*/  @!P1 FFMA R0, R0, 1.84467440737095516160e+19, RZ ;  /* 0x5f80000000009823 */ /* 0x000fe200000000ff */
[----:B------:R-:W-:-:S07]  /*2710*/  @!P1 VIADD R2, R2, 0x40 ;  /* 0x0000004002029836 */ /* 0x000fce0000000000 */
.L_x_48:
[----:B------:R-:W-:Y:S01]  /*2720*/  LEA R25, R4, 0xc0800000, 0x17 ;  /* 0xc080000004197811 */ /* 0x000fe200078eb8ff */
[----:B------:R-:W-:Y:S01]  /*2730*/  BSSY.RECONVERGENT B1, `(.L_x_53) ;  /* 0x0000036000017945 */ /* 0x000fe20003800200 */
[----:B------:R-:W-:Y:S02]  /*2740*/  IADD3 R21, PT, PT, R21, -0x7f, RZ ;  /* 0xffffff8115157810 */ /* 0x000fe40007ffe0ff */
[----:B------:R-:W-:-:S03]  /*2750*/  IADD3 R25, PT, PT, -R25, R0, RZ ;  /* 0x0000000019197210 */ /* 0x000fc60007ffe1ff */
[----:B------:R-:W-:Y:S01]  /*2760*/  IMAD R0, R21, -0x800000, R22 ;  /* 0xff80000015007824 */ /* 0x000fe200078e0216 */
[----:B------:R-:W0:Y:S01]  /*2770*/  MUFU.RCP R24, R25 ;  /* 0x0000001900187308 */ /* 0x000e220000001000 */
[----:B------:R-:W-:Y:S01]  /*2780*/  FADD.FTZ R3, -R25, -RZ ;  /* 0x800000ff19037221 */ /* 0x000fe20000010100 */
[----:B------:R-:W-:-:S05]  /*2790*/  IADD3 R21, PT, PT, R21, 0x7f, -R4 ;  /* 0x0000007f15157810 */ /* 0x000fca0007ffe804 */
[----:B------:R-:W-:Y:S02]  /*27a0*/  IMAD.IADD R21, R21, 0x1, R2 ;  /* 0x0000000115157824 */ /* 0x000fe400078e0202 */
[----:B0-----:R-:W-:-:S04]  /*27b0*/  FFMA R23, R24, R3, 1 ;  /* 0x3f80000018177423 */ /* 0x001fc80000000003 */
[----:B------:R-:W-:-:S04]  /*27c0*/  FFMA R23, R24, R23, R24 ;  /* 0x0000001718177223 */ /* 0x000fc80000000018 */
[----:B------:R-:W-:-:S04]  /*27d0*/  FFMA R22, R0, R23, RZ ;  /* 0x0000001700167223 */ /* 0x000fc800000000ff */
[----:B------:R-:W-:-:S04]  /*27e0*/  FFMA R24, R3, R22, R0 ;  /* 0x0000001603187223 */ /* 0x000fc80000000000 */
[----:B------:R-:W-:-:S04]  /*27f0*/  FFMA R24, R23, R24, R22 ;  /* 0x0000001817187223 */ /* 0x000fc80000000016 */
[----:B------:R-:W-:-:S04]  /*2800*/  FFMA R3, R3, R24, R0 ;  /* 0x0000001803037223 */ /* 0x000fc80000000000 */
[----:B------:R-:W-:-:S05]  /*2810*/  FFMA R0, R23, R3, R24 ;  /* 0x0000000317007223 */ /* 0x000fca0000000018 */
[----:B------:R-:W-:-:S04]  /*2820*/  SHF.R.U32.HI R4, RZ, 0x17, R0 ;  /* 0x00000017ff047819 */ /* 0x000fc80000011600 */
[----:B------:R-:W-:-:S04]  /*2830*/  LOP3.LUT R2, R4, 0xff, RZ, 0xc0, !PT ;  /* 0x000000ff04027812 */ /* 0x000fc800078ec0ff */
[----:B------:R-:W-:-:S04]  /*2840*/  IADD3 R2, PT, PT, R2, R21, RZ ;  /* 0x0000001502027210 */ /* 0x000fc80007ffe0ff */
[----:B------:R-:W-:-:S04]  /*2850*/  IADD3 R4, PT, PT, R2, -0x1, RZ ;  /* 0xffffffff02047810 */ /* 0x000fc80007ffe0ff */
[----:B------:R-:W-:-:S13]  /*2860*/  ISETP.GE.U32.AND P0, PT, R4, 0xfe, PT ;  /* 0x000000fe0400780c */ /* 0x000fda0003f06070 */
[----:B------:R-:W-:Y:S05]  /*2870*/  @!P0 BRA `(.L_x_54) ;  /* 0x0000000000808947 */ /* 0x000fea0003800000 */
[----:B------:R-:W-:-:S13]  /*2880*/  ISETP.GT.AND P0, PT, R2, 0xfe, PT ;  /* 0x000000fe0200780c */ /* 0x000fda0003f04270 */
[----:B------:R-:W-:Y:S05]  /*2890*/  @P0 BRA `(.L_x_55) ;  /* 0x00000000006c0947 */ /* 0x000fea0003800000 */
[----:B------:R-:W-:-:S13]  /*28a0*/  ISETP.GE.AND P0, PT, R2, 0x1, PT ;  /* 0x000000010200780c */ /* 0x000fda0003f06270 */
[----:B------:R-:W-:Y:S05]  /*28b0*/  @P0 BRA `(.L_x_56) ;  /* 0x0000000000740947 */ /* 0x000fea0003800000 */
[----:B------:R-:W-:Y:S02]  /*28c0*/  ISETP.GE.AND P0, PT, R2, -0x18, PT ;  /* 0xffffffe80200780c */ /* 0x000fe40003f06270 */
[----:B------:R-:W-:-:S11]  /*28d0*/  LOP3.LUT R0, R0, 0x80000000, RZ, 0xc0, !PT ;  /* 0x8000000000007812 */ /* 0x000fd600078ec0ff */
[----:B------:R-:W-:Y:S05]  /*28e0*/  @!P0 BRA `(.L_x_56) ;  /* 0x0000000000688947 */ /* 0x000fea0003800000 */
[CCC-:B------:R-:W-:Y:S01]  /*28f0*/  FFMA.RZ R4, R23.reuse, R3.reuse, R24.reuse ;  /* 0x0000000317047223 */ /* 0x1c0fe2000000c018 */
[CCC-:B------:R-:W-:Y:S01]  /*2900*/  FFMA.RP R21, R23.reuse, R3.reuse, R24.reuse ;  /* 0x0000000317157223 */ /* 0x1c0fe20000008018 */
[----:B------:R-:W-:Y:S01]  /*2910*/  FFMA.RM R24, R23, R3, R24 ;  /* 0x0000000317187223 */ /* 0x000fe20000004018 */
[C---:B------:R-:W-:Y:S01]  /*2920*/  VIADD R3, R2.reuse, 0x20 ;  /* 0x0000002002037836 */ /* 0x040fe20000000000 */
[----:B------:R-:W-:Y:S02]  /*2930*/  ISETP.NE.AND P2, PT, R2, RZ, PT ;  /* 0x000000ff0200720c */ /* 0x000fe40003f45270 */
[----:B------:R-:W-:Y:S02]  /*2940*/  LOP3.LUT R4, R4, 0x7fffff, RZ, 0xc0, !PT ;  /* 0x007fffff04047812 */ /* 0x000fe400078ec0ff */
[----:B------:R-:W-:Y:S02]  /*2950*/  ISETP.NE.AND P1, PT, R2, RZ, PT ;  /* 0x000000ff0200720c */ /* 0x000fe40003f25270 */
[----:B------:R-:W-:-:S02]  /*2960*/  LOP3.LUT R4, R4, 0x800000, RZ, 0xfc, !PT ;  /* 0x0080000004047812 */ /* 0x000fc400078efcff */
[----:B------:R-:W-:Y:S02]  /*2970*/  IADD3 R2, PT, PT, -R2, RZ, RZ ;  /* 0x000000ff02027210 */ /* 0x000fe40007ffe1ff */
[----:B------:R-:W-:Y:S02]  /*2980*/  SHF.L.U32 R3, R4, R3, RZ ;  /* 0x0000000304037219 */ /* 0x000fe400000006ff */
[----:B------:R-:W-:Y:S02]  /*2990*/  FSETP.NEU.FTZ.AND P0, PT, R21, R24, PT ;  /* 0x000000181500720b */ /* 0x000fe40003f1d000 */
[----:B------:R-:W-:Y:S02]  /*29a0*/  SEL R21, R2, RZ, P2 ;  /* 0x000000ff02157207 */ /* 0x000fe40001000000 */
[----:B------:R-:W-:Y:S02]  /*29b0*/  ISETP.NE.AND P1, PT, R3, RZ, P1 ;  /* 0x000000ff0300720c */ /* 0x000fe40000f25270 */
[----:B------:R-:W-:-:S02]  /*29c0*/  SHF.R.U32.HI R21, RZ, R21, R4 ;  /* 0x00000015ff157219 */ /* 0x000fc40000011604 */
[----:B------:R-:W-:Y:S02]  /*29d0*/  PLOP3.LUT P0, PT, P0, P1, PT, 0xf8, 0x8f ;  /* 0x00000000008f781c */ /* 0x000fe40000703f70 */
[----:B------:R-:W-:Y:S02]  /*29e0*/  SHF.R.U32.HI R3, RZ, 0x1, R21 ;  /* 0x00000001ff037819 */ /* 0x000fe40000011615 */
[----:B------:R-:W-:-:S04]  /*29f0*/  SEL R2, RZ, 0x1, !P0 ;  /* 0x00000001ff027807 */ /* 0x000fc80004000000 */
[----:B------:R-:W-:-:S04]  /*2a00*/  LOP3.LUT R2, R2, 0x1, R3, 0xf8, !PT ;  /* 0x0000000102027812 */ /* 0x000fc800078ef803 */
[----:B------:R-:W-:-:S04]  /*2a10*/  LOP3.LUT R2, R2, R21, RZ, 0xc0, !PT ;  /* 0x0000001502027212 */ /* 0x000fc800078ec0ff */
[----:B------:R-:W-:-:S04]  /*2a20*/  IADD3 R3, PT, PT, R3, R2, RZ ;  /* 0x0000000203037210 */ /* 0x000fc80007ffe0ff */
[----:B------:R-:W-:Y:S01]  /*2a30*/  LOP3.LUT R0, R3, R0, RZ, 0xfc, !PT ;  /* 0x0000000003007212 */ /* 0x000fe200078efcff */
[----:B------:R-:W-:Y:S06]  /*2a40*/  BRA `(.L_x_56) ;  /* 0x0000000000107947 */ /* 0x000fec0003800000 */
.L_x_55:
[----:B------:R-:W-:-:S04]  /*2a50*/  LOP3.LUT R0, R0, 0x80000000, RZ, 0xc0, !PT ;  /* 0x8000000000007812 */ /* 0x000fc800078ec0ff */
[----:B------:R-:W-:Y:S01]  /*2a60*/  LOP3.LUT R0, R0, 0x7f800000, RZ, 0xfc, !PT ;  /* 0x7f80000000007812 */ /* 0x000fe200078efcff */
[----:B------:R-:W-:Y:S06]  /*2a70*/  BRA `(.L_x_56) ;  /* 0x0000000000047947 */ /* 0x000fec0003800000 */
.L_x_54:
[----:B------:R-:W-:-:S07]  /*2a80*/  IMAD R0, R21, 0x800000, R0 ;  /* 0x0080000015007824 */ /* 0x000fce00078e0200 */
.L_x_56:
[----:B------:R-:W-:Y:S05]  /*2a90*/  BSYNC.RECONVERGENT B1 ;  /* 0x0000000000017941 */ /* 0x000fea0003800200 */
.L_x_53:
[----:B------:R-:W-:Y:S05]  /*2aa0*/  BRA `(.L_x_57) ;  /* 0x0000000000207947 */ /* 0x000fea0003800000 */
.L_x_52:
[----:B------:R-:W-:-:S04]  /*2ab0*/  LOP3.LUT R0, R0, 0x80000000, R22, 0x48, !PT ;  /* 0x8000000000007812 */ /* 0x000fc800078e4816 */
[----:B------:R-:W-:Y:S01]  /*2ac0*/  LOP3.LUT R0, R0, 0x7f800000, RZ, 0xfc, !PT ;  /* 0x7f80000000007812 */ /* 0x000fe200078efcff */
[----:B------:R-:W-:Y:S06]  /*2ad0*/  BRA `(.L_x_57) ;  /* 0x0000000000147947 */ /* 0x000fec0003800000 */
.L_x_51:
[----:B------:R-:W-:Y:S01]  /*2ae0*/  LOP3.LUT R0, R0, 0x80000000, R22, 0x48, !PT ;  /* 0x8000000000007812 */ /* 0x000fe200078e4816 */
[----:B------:R-:W-:Y:S06]  /*2af0*/  BRA `(.L_x_57) ;  /* 0x00000000000c7947 */ /* 0x000fec0003800000 */
.L_x_50:
[----:B------:R-:W0:Y:S01]  /*2b00*/  MUFU.RSQ R0, -QNAN ;  /* 0xffc0000000007908 */ /* 0x000e220000001400 */
[----:B------:R-:W-:Y:S05]  /*2b10*/  BRA `(.L_x_57) ;  /* 0x0000000000047947 */ /* 0x000fea0003800000 */
.L_x_49:
[----:B------:R-:W-:-:S07]  /*2b20*/  FADD.FTZ R0, R3, R0 ;  /* 0x0000000003007221 */ /* 0x000fce0000010000 */
.L_x_57:
[----:B------:R-:W-:Y:S05]  /*2b30*/  BSYNC.RECONVERGENT B0 ;  /* 0x0000000000007941 */ /* 0x000fea0003800200 */
.L_x_47:
[----:B------:R-:W-:Y:S01]  /*2b40*/  HFMA2 R3, -RZ, RZ, 0, 0 ;  /* 0x00000000ff037431 */ /* 0x000fe200000001ff */
[----:B------:R-:W-:-:S04]  /*2b50*/  MOV R2, R8 ;  /* 0x0000000800027202 */ /* 0x000fc80000000f00 */
[----:B0-----:R-:W-:Y:S05]  /*2b60*/  RET.REL.NODEC R2 `(_Z24k_means_calculate_kernelPfiiiS_S_S_PiS0_) ;  /* 0xffffffd402247950 */ /* 0x001fea0003c3ffff */
.L_x_58:
[----:B------:R-:W-:-:S00]  /*2b70*/  BRA `(.L_x_58) ;  /* 0xfffffffc00fc7947 */ /* 0x000fc0000383ffff */
[----:B------:R-:W-:-:S00]  /*2b80*/  NOP ;  /* 0x0000000000007918 */ /* 0x000fc00000000000 */
[----:B------:R-:W-:-:S00]  /*2b90*/  NOP ;  /* 0x0000000000007918 */ /* 0x000fc00000000000 */
[----:B------:R-:W-:-:S00]  /*2ba0*/  NOP ;  /* 0x0000000000007918 */ /* 0x000fc00000000000 */
[----:B------:R-:W-:-:S00]  /*2bb0*/  NOP ;  /* 0x0000000000007918 */ /* 0x000fc00000000000 */
[----:B------:R-:W-:-:S00]  /*2bc0*/  NOP ;  /* 0x0000000000007918 */ /* 0x000fc00000000000 */
[----:B------:R-:W-:-:S00]  /*2bd0*/  NOP ;  /* 0x0000000000007918 */ /* 0x000fc00000000000 */
[----:B------:R-:W-:-:S00]  /*2be0*/  NOP ;  /* 0x0000000000007918 */ /* 0x000fc00000000000 */
[----:B------:R-:W-:-:S00]  /*2bf0*/  NOP ;  /* 0x0000000000007918 */ /* 0x000fc00000000000 */
.L_x_115:


//--------------------- .text._Z16normalice_kernelPfPiii --------------------------
	.section	.text._Z16normalice_kernelPfPiii,"ax",@progbits
	.align	128
        .global         _Z16normalice_kernelPfPiii
        .type           _Z16normalice_kernelPfPiii,@function
        .size           _Z16normalice_kernelPfPiii,(.L_x_116 - _Z16normalice_kernelPfPiii)
        .other          _Z16normalice_kernelPfPiii,@"STO_CUDA_ENTRY STV_DEFAULT"
_Z16normalice_kernelPfPiii:
.text._Z16normalice_kernelPfPiii:
[----:B------:R-:W-:Y:S01]  /*0000*/  LDC R1, c[0x0][0x37c] ;  /* 0x0000df00ff017b82 */ /* 0x000fe20000000800 */
[----:B------:R-:W0:Y:S07]  /*0010*/  S2R R0, SR_TID.X ;  /* 0x0000000000007919 */ /* 0x000e2e0000002100 */
[----:B------:R-:W0:Y:S01]  /*0020*/  S2UR UR4, SR_CTAID.X ;  /* 0x00000000000479c3 */ /* 0x000e220000002500 */
[----:B------:R-:W1:Y:S07]  /*0030*/  LDCU UR5, c[0x0][0x390] ;  /* 0x00007200ff0577ac */ /* 0x000e6e0008000800 */
[----:B------:R-:W0:Y:S02]  /*0040*/  LDC R3, c[0x0][0x360] ;  /* 0x0000d800ff037b82 */ /* 0x000e240000000800 */
[----:B0-----:R-:W-:-:S05]  /*0050*/  IMAD R3, R3, UR4, R0 ;  /* 0x0000000403037c24 */ /* 0x001fca000f8e0200 */
[----:B-1----:R-:W-:-:S13]  /*0060*/  ISETP.GE.AND P0, PT, R3, UR5, PT ;  /* 0x0000000503007c0c */ /* 0x002fda000bf06270 */
[----:B------:R-:W-:Y:S05]  /*0070*/  @P0 EXIT ;  /* 0x000000000000094d */ /* 0x000fea0003800000 */
[----:B------:R-:W0:Y:S01]  /*0080*/  LDC.64 R4, c[0x0][0x388] ;  /* 0x0000e200ff047b82 */ /* 0x000e220000000a00 */
[----:B------:R-:W1:Y:S01]  /*0090*/  LDCU.64 UR10, c[0x0][0x358] ;  /* 0x00006b00ff0a77ac */ /* 0x000e620008000a00 */
[----:B------:R-:W2:Y:S01]  /*00a0*/  LDCU UR12, c[0x0][0x394] ;  /* 0x00007280ff0c77ac */ /* 0x000ea20008000800 */
[----:B0-----:R-:W-:-:S05]  /*00b0*/  IMAD.WIDE R4, R3, 0x4, R4 ;  /* 0x0000000403047825 */ /* 0x001fca00078e0204 */
[----:B-1----:R-:W2:Y:S02]  /*00c0*/  LDG.E R0, desc[UR10][R4.64] ;  /* 0x0000000a04007981 */ /* 0x002ea4000c1e1900 */
[----:B--2---:R-:W-:-:S04]  /*00d0*/  VIMNMX R0, PT, PT, R0, UR12, PT ;  /* 0x0000000c00007c48 */ /* 0x004fc8000bfe0100 */
[----:B------:R-:W-:-:S13]  /*00e0*/  ISETP.GE.AND P0, PT, R0, 0x1, PT ;  /* 0x000000010000780c */ /* 0x000fda0003f06270 */
[----:B------:R-:W-:Y:S05]  /*00f0*/  @!P0 EXIT ;  /* 0x000000000000894d */ /* 0x000fea0003800000 */
[----:B------:R-:W-:Y:S02]  /*0100*/  UISETP.GE.U32.AND UP0, UPT, UR12, 0x8, UPT ;  /* 0x000000080c00788c */ /* 0x000fe4000bf06070 */
[----:B------:R-:W-:Y:S01]  /*0110*/  IMAD R2, R3, UR12, RZ ;  /* 0x0000000c03027c24 */ /* 0x000fe2000f8e02ff */
[----:B------:R-:W-:Y:S01]  /*0120*/  ULOP3.LUT UR8, UR12, 0x7, URZ, 0xc0, !UPT ;  /* 0x000000070c087892 */ /* 0x000fe2000f8ec0ff */
[----:B------:R-:W-:-:S05]  /*0130*/  UMOV UR4, URZ ;  /* 0x000000ff00047c82 */ /* 0x000fca0008000000 */
[----:B------:R-:W-:Y:S06]  /*0140*/  BRA.U !UP0, `(.L_x_59) ;  /* 0x0000000908447547 */ /* 0x000fec000b800000 */
[----:B------:R-:W0:Y:S01]  /*0150*/  LDCU.64 UR6, c[0x0][0x380] ;  /* 0x00007000ff0677ac */ /* 0x000e220008000a00 */
[----:B------:R-:W-:Y:S01]  /*0160*/  MOV R8, R2 ;  /* 0x0000000200087202 */ /* 0x000fe20000000f00 */
[----:B------:R-:W-:-:S04]  /*0170*/  ULOP3.LUT UR4, UR12, 0x7ffffff8, URZ, 0xc0, !UPT ;  /* 0x7ffffff80c047892 */ /* 0x000fc8000f8ec0ff */
[----:B------:R-:W-:Y:S02]  /*0180*/  UIADD3 UR9, UPT, UPT, -UR4, URZ, URZ ;  /* 0x000000ff04097290 */ /* 0x000fe4000fffe1ff */
[----:B0-----:R-:W-:-:S04]  /*0190*/  UIADD3 UR5, UP0, UPT, UR6, 0x10, URZ ;  /* 0x0000001006057890 */ /* 0x001fc8000ff1e0ff */
[----:B------:R-:W-:-:S12]  /*01a0*/  UIADD3.X UR6, UPT, UPT, URZ, UR7, URZ, UP0, !UPT ;  /* 0x00000007ff067290 */ /* 0x000fd800087fe4ff */
.L_x_76:
[----:B------:R-:W2:Y:S01]  /*01b0*/  LDG.E R3, desc[UR10][R4.64] ;  /* 0x0000000a04037981 */ /* 0x000ea2000c1e1900 */
[----:B0-----:R-:W-:Y:S01]  /*01c0*/  MOV R6, UR5 ;  /* 0x0000000500067c02 */ /* 0x001fe20008000f00 */
[----:B------:R-:W-:-:S04]  /*01d0*/  IMAD.U32 R7, RZ, RZ, UR6 ;  /* 0x00000006ff077e24 */ /* 0x000fc8000f8e00ff */
[----:B------:R-:W-:-:S05]  /*01e0*/  IMAD.WIDE R6, R8, 0x4, R6 ;  /* 0x0000000408067825 */ /* 0x000fca00078e0206 */
[----:B------:R-:W3:Y:S01]  /*01f0*/  LDG.E R0, desc[UR10][R6.64+-0x10] ;  /* 0xfffff00a06007981 */ /* 0x000ee2000c1e1900 */
[----:B------:R-:W-:Y:S01]  /*0200*/  UIADD3 UR9, UPT, UPT, UR9, 0x8, URZ ;  /* 0x0000000809097890 */ /* 0x000fe2000fffe0ff */
[----:B------:R-:W-:Y:S03]  /*0210*/  BSSY.RECONVERGENT B2, `(.L_x_60) ;  /* 0x000000d000027945 */ /* 0x000fe60003800200 */
[----:B------:R-:W-:Y:S01]  /*0220*/  UISETP.NE.AND UP0, UPT, UR9, URZ, UPT ;  /* 0x000000ff0900728c */ /* 0x000fe2000bf05270 */
[----:B--2---:R-:W-:-:S04]  /*0230*/  I2FP.F32.S32 R3, R3 ;  /* 0x0000000300037245 */ /* 0x004fc80000201400 */
[----:B------:R-:W0:Y:S08]  /*0240*/  MUFU.RCP R10, R3 ;  /* 0x00000003000a7308 */ /* 0x000e300000001000 */
[----:B---3--:R-:W1:Y:S01]  /*0250*/  FCHK P0, R0, R3 ;  /* 0x0000000300007302 */ /* 0x008e620000000000 */
[----:B0-----:R-:W-:-:S04]  /*0260*/  FFMA R9, -R3, R10, 1 ;  /* 0x3f80000003097423 */ /* 0x001fc8000000010a */
[----:B------:R-:W-:-:S04]  /*0270*/  FFMA R9, R10, R9, R10 ;  /* 0x000000090a097223 */ /* 0x000fc8000000000a */
[----:B------:R-:W-:-:S04]  /*0280*/  FFMA R10, R0, R9, RZ ;  /* 0x00000009000a7223 */ /* 0x000fc800000000ff */
[----:B------:R-:W-:-:S04]  /*0290*/  FFMA R11, -R3, R10, R0 ;  /* 0x0000000a030b7223 */ /* 0x000fc80000000100 */
[----:B------:R-:W-:Y:S01]  /*02a0*/  FFMA R9, R9, R11, R10 ;  /* 0x0000000b09097223 */ /* 0x000fe2000000000a */
[----:B-1----:R-:W-:Y:S06]  /*02b0*/  @!P0 BRA `(.L_x_61) ;  /* 0x0000000000088947 */ /* 0x002fec0003800000 */
[----:B------:R-:W-:-:S07]  /*02c0*/  MOV R10, 0x2e0 ;  /* 0x000002e0000a7802 */ /* 0x000fce0000000f00 */
[----:B------:R-:W-:Y:S05]  /*02d0*/  CALL.REL.NOINC `($__internal_1_$__cuda_sm3x_div_rn_noftz_f32_slowpath) ;  /* 0x0000001000147944 */ /* 0x000fea0003c00000 */
.L_x_61:
[----:B------:R-:W-:Y:S05]  /*02e0*/  BSYNC.RECONVERGENT B2 ;  /* 0x0000000000027941 */ /* 0x000fea0003800200 */
.L_x_60:
[----:B------:R0:W-:Y:S04]  /*02f0*/  STG.E desc[UR10][R6.64+-0x10], R9 ;  /* 0xfffff00906007986 */ /* 0x0001e8000c10190a */
[----:B------:R-:W2:Y:S04]  /*0300*/  LDG.E R3, desc[UR10][R4.64] ;  /* 0x0000000a04037981 */ /* 0x000ea8000c1e1900 */
[----:B------:R-:W3:Y:S01]  /*0310*/  LDG.E R0, desc[UR10][R6.64+-0xc] ;  /* 0xfffff40a06007981 */ /* 0x000ee2000c1e1900 */
[----:B------:R-:W-:Y:S01]  /*0320*/  BSSY.RECONVERGENT B2, `(.L_x_62) ;  /* 0x000000d000027945 */ /* 0x000fe20003800200 */
[----:B--2---:R-:W-:-:S04]  /*0330*/  I2FP.F32.S32 R3, R3 ;  /* 0x0000000300037245 */ /* 0x004fc80000201400 */
[----:B------:R-:W1:Y:S08]  /*0340*/  MUFU.RCP R10, R3 ;  /* 0x00000003000a7308 */ /* 0x000e700000001000 */
[----:B---3--:R-:W2:Y:S01]  /*0350*/  FCHK P0, R0, R3 ;  /* 0x0000000300007302 */ /* 0x008ea20000000000 */
[----:B-1----:R-:W-:-:S04]  /*0360*/  FFMA R11, -R3, R10, 1 ;  /* 0x3f800000030b7423 */ /* 0x002fc8000000010a */
[----:B------:R-:W-:-:S04]  /*0370*/  FFMA R11, R10, R11, R10 ;  /* 0x0000000b0a0b7223 */ /* 0x000fc8000000000a */
[----:B------:R-:W-:-:S04]  /*0380*/  FFMA R10, R0, R11, RZ ;  /* 0x0000000b000a7223 */ /* 0x000fc800000000ff */
[----:B------:R-:W-:-:S04]  /*0390*/  FFMA R12, -R3, R10, R0 ;  /* 0x0000000a030c7223 */ /* 0x000fc80000000100 */
[----:B------:R-:W-:Y:S01]  /*03a0*/  FFMA R11, R11, R12, R10 ;  /* 0x0000000c0b0b7223 */ /* 0x000fe2000000000a */
[----:B0-2---:R-:W-:Y:S06]  /*03b0*/  @!P0 BRA `(.L_x_63) ;  /* 0x00000000000c8947 */ /* 0x005fec0003800000 */
[----:B------:R-:W-:-:S07]  /*03c0*/  MOV R10, 0x3e0 ;  /* 0x000003e0000a7802 */ /* 0x000fce0000000f00 */
[----:B------:R-:W-:Y:S05]  /*03d0*/  CALL.REL.NOINC `($__internal_1_$__cuda_sm3x_div_rn_noftz_f32_slowpath) ;  /* 0x0000000c00d47944 */ /* 0x000fea0003c00000 */
[----:B------:R-:W-:-:S07]  /*03e0*/  MOV R11, R9 ;  /* 0x00000009000b7202 */ /* 0x000fce0000000f00 */
.L_x_63:
[----:B------:R-:W-:Y:S05]  /*03f0*/  BSYNC.RECONVERGENT B2 ;  /* 0x0000000000027941 */ /* 0x000fea0003800200 */
.L_x_62:
        /* <DEDUP_REMOVED lines=15> */
.L_x_65:
[----:B------:R-:W-:Y:S05]  /*04f0*/  BSYNC.RECONVERGENT B2 ;  /* 0x0000000000027941 */ /* 0x000fea0003800200 */
.L_x_64:
        /* <DEDUP_REMOVED lines=16> */
.L_x_67:
[----:B------:R-:W-:Y:S05]  /*0600*/  BSYNC.RECONVERGENT B2 ;  /* 0x0000000000027941 */ /* 0x000fea0003800200 */
.L_x_66:
        /* <DEDUP_REMOVED lines=15> */
.L_x_69:
[----:B------:R-:W-:Y:S05]  /*0700*/  BSYNC.RECONVERGENT B2 ;  /* 0x0000000000027941 */ /* 0x000fea0003800200 */
.L_x_68:
        /* <DEDUP_REMOVED lines=15> */
[----:B------:R-:W-:-:S07]  /*0800*/  IMAD.MOV.U32 R11, RZ, RZ, R9 ;  /* 0x000000ffff0b7224 */ /* 0x000fce00078e0009 */
.L_x_71:
[----:B------:R-:W-:Y:S05]  /*0810*/  BSYNC.RECONVERGENT B2 ;  /* 0x0000000000027941 */ /* 0x000fea0003800200 */
.L_x_70:
        /* <DEDUP_REMOVED lines=15> */
.L_x_73:
[----:B------:R-:W-:Y:S05]  /*0910*/  BSYNC.RECONVERGENT B2 ;  /* 0x0000000000027941 */ /* 0x000fea0003800200 */
.L_x_72:
        /* <DEDUP_REMOVED lines=16> */
.L_x_75:
[----:B------:R-:W-:Y:S05]  /*0a20*/  BSYNC.RECONVERGENT B2 ;  /* 0x0000000000027941 */ /* 0x000fea0003800200 */
.L_x_74:
[----:B------:R0:W-:Y:S01]  /*0a30*/  STG.E desc[UR10][R6.64+0xc], R11 ;  /* 0x00000c0b06007986 */ /* 0x0001e2000c10190a */
[----:B------:R-:W-:Y:S01]  /*0a40*/  IADD3 R8, PT, PT, R8, 0x8, RZ ;  /* 0x0000000808087810 */ /* 0x000fe20007ffe0ff */
[----:B------:R-:W-:Y:S06]  /*0a50*/  BRA.U UP0, `(.L_x_76) ;  /* 0xfffffff500d47547 */ /* 0x000fec000b83ffff */
.L_x_59:
[----:B------:R-:W-:-:S13]  /*0a60*/  ISETP.NE.AND P0, PT, RZ, UR8, PT ;  /* 0x00000008ff007c0c */ /* 0x000fda000bf05270 */
[----:B------:R-:W-:Y:S05]  /*0a70*/  @!P0 EXIT ;  /* 0x000000000000894d */ /* 0x000fea0003800000 */
[----:B------:R-:W1:Y:S01]  /*0a80*/  LDCU UR5, c[0x0][0x394] ;  /* 0x00007280ff0577ac */ /* 0x000e620008000800 */
[----:B------:R-:W-:Y:S02]  /*0a90*/  UISETP.GE.U32.AND UP0, UPT, UR8, 0x4, UPT ;  /* 0x000000040800788c */ /* 0x000fe4000bf06070 */
[----:B-1----:R-:W-:-:S07]  /*0aa0*/  ULOP3.LUT UR5, UR5, 0x3, URZ, 0xc0, !UPT ;  /* 0x0000000305057892 */ /* 0x002fce000f8ec0ff */
[----:B------:R-:W-:Y:S05]  /*0ab0*/  BRA.U !UP0, `(.L_x_77) ;  /* 0x0000000508187547 */ /* 0x000fea000b800000 */
[----:B0-----:R-:W0:Y:S01]  /*0ac0*/  LDC.64 R6, c[0x0][0x380] ;  /* 0x0000e000ff067b82 */ /* 0x001e220000000a00 */
[----:B------:R-:W2:Y:S01]  /*0ad0*/  LDG.E R8, desc[UR10][R4.64] ;  /* 0x0000000a04087981 */ /* 0x000ea2000c1e1900 */
[----:B------:R-:W-:-:S04]  /*0ae0*/  VIADD R3, R2, UR4 ;  /* 0x0000000402037c36 */ /* 0x000fc80008000000 */
[----:B0-----:R-:W-:-:S05]  /*0af0*/  IMAD.WIDE R6, R3, 0x4, R6 ;  /* 0x0000000403067825 */ /* 0x001fca00078e0206 */
[----:B------:R-:W3:Y:S01]  /*0b00*/  LDG.E R0, desc[UR10][R6.64] ;  /* 0x0000000a06007981 */ /* 0x000ee2000c1e1900 */
[----:B------:R-:W-:Y:S01]  /*0b10*/  BSSY.RECONVERGENT B2, `(.L_x_78) ;  /* 0x000000c000027945 */ /* 0x000fe20003800200 */
[----:B--2---:R-:W-:-:S04]  /*0b20*/  I2FP.F32.S32 R3, R8 ;  /* 0x0000000800037245 */ /* 0x004fc80000201400 */
[----:B------:R-:W0:Y:S02]  /*0b30*/  MUFU.RCP R8, R3 ;  /* 0x0000000300087308 */ /* 0x000e240000001000 */
[----:B0-----:R-:W-:-:S04]  /*0b40*/  FFMA R9, -R3, R8, 1 ;  /* 0x3f80000003097423 */ /* 0x001fc80000000108 */
[----:B------:R-:W-:Y:S02]  /*0b50*/  FFMA R9, R8, R9, R8 ;  /* 0x0000000908097223 */ /* 0x000fe40000000008 */
[----:B---3--:R-:W0:Y:S02]  /*0b60*/  FCHK P0, R0, R3 ;  /* 0x0000000300007302 */ /* 0x008e240000000000 */
[----:B------:R-:W-:-:S04]  /*0b70*/  FFMA R8, R0, R9, RZ ;  /* 0x0000000900087223 */ /* 0x000fc800000000ff */
[----:B------:R-:W-:-:S04]  /*0b80*/  FFMA R10, -R3, R8, R0 ;  /* 0x00000008030a7223 */ /* 0x000fc80000000100 */
[----:B------:R-:W-:Y:S01]  /*0b90*/  FFMA R9, R9, R10, R8 ;  /* 0x0000000a09097223 */ /* 0x000fe20000000008 */
[----:B0-----:R-:W-:Y:S06]  /*0ba0*/  @!P0 BRA `(.L_x_79) ;  /* 0x0000000000088947 */ /* 0x001fec0003800000 */
[----:B------:R-:W-:-:S07]  /*0bb0*/  MOV R10, 0xbd0 ;  /* 0x00000bd0000a7802 */ /* 0x000fce0000000f00 */
[----:B------:R-:W-:Y:S05]  /*0bc0*/  CALL.REL.NOINC `($__internal_1_$__cuda_sm3x_div_rn_noftz_f32_slowpath) ;  /* 0x0000000400d87944 */ /* 0x000fea0003c00000 */
.L_x_79:
[----:B------:R-:W-:Y:S05]  /*0bd0*/  BSYNC.RECONVERGENT B2 ;  /* 0x0000000000027941 */ /* 0x000fea0003800200 */
.L_x_78:
        /* <DEDUP_REMOVED lines=16> */
.L_x_81:
[----:B------:R-:W-:Y:S05]  /*0ce0*/  BSYNC.RECONVERGENT B2 ;  /* 0x0000000000027941 */ /* 0x000fea0003800200 */
.L_x_80:
        /* <DEDUP_REMOVED lines=15> */
.L_x_83:
[----:B------:R-:W-:Y:S05]  /*0de0*/  BSYNC.RECONVERGENT B2 ;  /* 0x0000000000027941 */ /* 0x000fea0003800200 */
.L_x_82:
        /* <DEDUP_REMOVED lines=16> */
.L_x_85:
[----:B------:R-:W-:Y:S05]  /*0ef0*/  BSYNC.RECONVERGENT B2 ;  /* 0x0000000000027941 */ /* 0x000fea0003800200 */
.L_x_84:
[----:B------:R1:W-:Y:S01]  /*0f00*/  STG.E desc[UR10][R6.64+0xc], R11 ;  /* 0x00000c0b06007986 */ /* 0x0003e2000c10190a */
[----:B------:R-:W-:-:S12]  /*0f10*/  UIADD3 UR4, UPT, UPT, UR4, 0x4, URZ ;  /* 0x0000000404047890 */ /* 0x000fd8000fffe0ff */
.L_x_77:
[----:B------:R-:W-:-:S13]  /*0f20*/  ISETP.NE.AND P0, PT, RZ, UR5, PT ;  /* 0x00000005ff007c0c */ /* 0x000fda000bf05270 */
[----:B------:R-:W-:Y:S05]  /*0f30*/  @!P0 EXIT ;  /* 0x000000000000894d */ /* 0x000fea0003800000 */
[----:B------:R-:W-:-:S09]  /*0f40*/  UISETP.NE.AND UP0, UPT, UR5, 0x1, UPT ;  /* 0x000000010500788c */ /* 0x000fd2000bf05270 */
[----:B------:R-:W-:Y:S05]  /*0f50*/  BRA.U !UP0, `(.L_x_86) ;  /* 0x0000000108947547 */ /* 0x000fea000b800000 */
[----:B01----:R-:W0:Y:S01]  /*0f60*/  LDC.64 R6, c[0x0][0x380] ;  /* 0x0000e000ff067b82 */ /* 0x003e220000000a00 */
        /* <DEDUP_REMOVED lines=16> */
.L_x_88:
[----:B------:R-:W-:Y:S05]  /*1070*/  BSYNC.RECONVERGENT B2 ;  /* 0x0000000000027941 */ /* 0x000fea0003800200 */
.L_x_87:
        /* <DEDUP_REMOVED lines=16> */
.L_x_90:
[----:B------:R-:W-:Y:S05]  /*1180*/  BSYNC.RECONVERGENT B2 ;  /* 0x0000000000027941 */ /* 0x000fea0003800200 */
.L_x_89:
[----:B------:R2:W-:Y:S01]  /*1190*/  STG.E desc[UR10][R6.64+0x4], R11 ;  /* 0x0000040b06007986 */ /* 0x0005e2000c10190a */
[----:B------:R-:W-:-:S12]  /*11a0*/  UIADD3 UR4, UPT, UPT, UR4, 0x2, URZ ;  /* 0x0000000204047890 */ /* 0x000fd8000fffe0ff */
.L_x_86:
[----:B------:R-:W3:Y:S02]  /*11b0*/  LDC R0, c[0x0][0x394] ;  /* 0x0000e500ff007b82 */ /* 0x000ee40000000800 */
[----:B---3--:R-:W-:-:S04]  /*11c0*/  LOP3.LUT R0, R0, 0x1, RZ, 0xc0, !PT ;  /* 0x0000000100007812 */ /* 0x008fc800078ec0ff */
[----:B------:R-:W-:-:S13]  /*11d0*/  ISETP.NE.U32.AND P0, PT, R0, 0x1, PT ;  /* 0x000000010000780c */ /* 0x000fda0003f05070 */
[----:B------:R-:W-:Y:S05]  /*11e0*/  @P0 EXIT ;  /* 0x000000000000094d */ /* 0x000fea0003800000 */
[----:B012---:R-:W0:Y:S01]  /*11f0*/  LDC.64 R6, c[0x0][0x380] ;  /* 0x0000e000ff067b82 */ /* 0x007e220000000a00 */
[----:B------:R-:W2:Y:S01]  /*1200*/  LDG.E R4, desc[UR10][R4.64] ;  /* 0x0000000a04047981 */ /* 0x000ea2000c1e1900 */
[----:B------:R-:W-:-:S05]  /*1210*/  IADD3 R3, PT, PT, R2, UR4, RZ ;  /* 0x0000000402037c10 */ /* 0x000fca000fffe0ff */
        /* <DEDUP_REMOVED lines=14> */
.L_x_92:
[----:B------:R-:W-:Y:S05]  /*1300*/  BSYNC.RECONVERGENT B2 ;  /* 0x0000000000027941 */ /* 0x000fea0003800200 */
.L_x_91:
[----:B------:R-:W-:Y:S01]  /*1310*/  STG.E desc[UR10][R6.64], R9 ;  /* 0x0000000906007986 */ /* 0x000fe2000c10190a */
[----:B------:R-:W-:Y:S05]  /*1320*/  EXIT ;  /* 0x000000000000794d */ /* 0x000fea0003800000 */
        .weak           $__internal_1_$__cuda_sm3x_div_rn_noftz_f32_slowpath
        .type           $__internal_1_$__cuda_sm3x_div_rn_noftz_f32_slowpath,@function
        .size           $__internal_1_$__cuda_sm3x_div_rn_noftz_f32_slowpath,(.L_x_116 - $__internal_1_$__cuda_sm3x_div_rn_noftz_f32_slowpath)
$__internal_1_$__cuda_sm3x_div_rn_noftz_f32_slowpath:
        /* <DEDUP_REMOVED lines=8> */
[----:B------:R-:W-:-:S13]  /*13b0*/  ISETP.GT.U32.OR P0, PT, R12, 0xfd, P0 ;  /* 0x000000fd0c00780c */ /* 0x000fda0000704470 */
        /* <DEDUP_REMOVED lines=18> */
[----:B------:R-:W-:Y:S02]  /*14e0*/  ISETP.GE.AND P0, PT, R12, RZ, PT ;  /* 0x000000ff0c00720c */ /* 0x000fe40003f06270 */
[----:B------:R-:W-:-:S11]  /*14f0*/  ISETP.GE.AND P1, PT, R14, RZ, PT ;  /* 0x000000ff0e00720c */ /* 0x000fd60003f26270 */
[----:B------:R-:W-:Y:S01]  /*1500*/  @P0 IMAD.MOV.U32 R11, RZ, RZ, RZ ;  /* 0x000000ffff0b0224 */ /* 0x000fe200078e00ff */
[----:B------:R-:W-:Y:S01]  /*1510*/  @!P0 MOV R11, 0xffffffc0 ;  /* 0xffffffc0000b8802 */ /* 0x000fe20000000f00 */
[----:B------:R-:W-:Y:S01]  /*1520*/  @!P0 FFMA R0, R0, 1.84467440737095516160e+19, RZ ;  /* 0x5f80000000008823 */ /* 0x000fe200000000ff */
[----:B------:R-:W-:Y:S02]  /*1530*/  @!P1 FFMA R3, R3, 1.84467440737095516160e+19, RZ ;  /* 0x5f80000003039823 */ /* 0x000fe400000000ff */
[----:B------:R-:W-:-:S07]  /*1540*/  @!P1 IADD3 R11, PT, PT, R11, 0x40, RZ ;  /* 0x000000400b0b9810 */ /* 0x000fce0007ffe0ff */
.L_x_94:
[----:B------:R-:W-:Y:S01]  /*1550*/  LEA R12, R9, 0xc0800000, 0x17 ;  /* 0xc0800000090c7811 */ /* 0x000fe200078eb8ff */
[----:B------:R-:W-:Y:S01]  /*1560*/  BSSY.RECONVERGENT B1, `(.L_x_99) ;  /* 0x0000036000017945 */ /* 0x000fe20003800200 */
[----:B------:R-:W-:-:S03]  /*1570*/  IADD3 R13, PT, PT, R13, -0x7f, RZ ;  /* 0xffffff810d0d7810 */ /* 0x000fc60007ffe0ff */
[----:B------:R-:W-:Y:S02]  /*1580*/  IMAD.IADD R14, R3, 0x1, -R12 ;  /* 0x00000001030e7824 */ /* 0x000fe400078e0a0c */
[C---:B------:R-:W-:Y:S02]  /*1590*/  IMAD R0, R13.reuse, -0x800000, R0 ;  /* 0xff8000000d007824 */ /* 0x040fe400078e0200 */
[----:B------:R0:W1:Y:S01]  /*15a0*/  MUFU.RCP R3, R14 ;  /* 0x0000000e00037308 */ /* 0x0000620000001000 */
[----:B------:R-:W-:Y:S01]  /*15b0*/  FADD.FTZ R15, -R14, -RZ ;  /* 0x800000ff0e0f7221 */ /* 0x000fe20000010100 */
[----:B0-----:R-:W-:-:S04]  /*15c0*/  IADD3 R14, PT, PT, R13, 0x7f, -R9 ;  /* 0x0000007f0d0e7810 */ /* 0x001fc80007ffe809 */
[----:B------:R-:W-:Y:S01]  /*15d0*/  IADD3 R14, PT, PT, R14, R11, RZ ;  /* 0x0000000b0e0e7210 */ /* 0x000fe20007ffe0ff */
[----:B-1----:R-:W-:-:S04]  /*15e0*/  FFMA R12, R3, R15, 1 ;  /* 0x3f800000030c7423 */ /* 0x002fc8000000000f */
[----:B------:R-:W-:-:S04]  /*15f0*/  FFMA R3, R3, R12, R3 ;  /* 0x0000000c03037223 */ /* 0x000fc80000000003 */
[----:B------:R-:W-:-:S04]  /*1600*/  FFMA R12, R0, R3, RZ ;  /* 0x00000003000c7223 */ /* 0x000fc800000000ff */
[----:B------:R-:W-:-:S04]  /*1610*/  FFMA R16, R15, R12, R0 ;  /* 0x0000000c0f107223 */ /* 0x000fc80000000000 */
[----:B------:R-:W-:-:S04]  /*1620*/  FFMA R12, R3, R16, R12 ;  /* 0x00000010030c7223 */ /* 0x000fc8000000000c */
[----:B------:R-:W-:-:S04]  /*1630*/  FFMA R15, R15, R12, R0 ;  /* 0x0000000c0f0f7223 */ /* 0x000fc80000000000 */
[----:B------:R-:W-:-:S05]  /*1640*/  FFMA R0, R3, R15, R12 ;  /* 0x0000000f03007223 */ /* 0x000fca000000000c */
[----:B------:R-:W-:-:S04]  /*1650*/  SHF.R.U32.HI R9, RZ, 0x17, R0 ;  /* 0x00000017ff097819 */ /* 0x000fc80000011600 */
[----:B------:R-:W-:-:S05]  /*1660*/  LOP3.LUT R9, R9, 0xff, RZ, 0xc0, !PT ;  /* 0x000000ff09097812 */ /* 0x000fca00078ec0ff */
[----:B------:R-:W-:-:S05]  /*1670*/  IMAD.IADD R13, R9, 0x1, R14 ;  /* 0x00000001090d7824 */ /* 0x000fca00078e020e */
        /* <DEDUP_REMOVED lines=10> */
[-CC-:B------:R-:W-:Y:S01]  /*1720*/  FFMA.RZ R9, R3, R15.reuse, R12.reuse ;  /* 0x0000000f03097223 */ /* 0x180fe2000000c00c */
[C---:B------:R-:W-:Y:S02]  /*1730*/  IADD3 R14, PT, PT, R13.reuse, 0x20, RZ ;  /* 0x000000200d0e7810 */ /* 0x040fe40007ffe0ff */
[----:B------:R-:W-:Y:S02]  /*1740*/  ISETP.NE.AND P2, PT, R13, RZ, PT ;  /* 0x000000ff0d00720c */ /* 0x000fe40003f45270 */
[----:B------:R-:W-:Y:S01]  /*1750*/  LOP3.LUT R11, R9, 0x7fffff, RZ, 0xc0, !PT ;  /* 0x007fffff090b7812 */ /* 0x000fe200078ec0ff */
[CCC-:B------:R-:W-:Y:S01]  /*1760*/  FFMA.RP R9, R3.reuse, R15.reuse, R12.reuse ;  /* 0x0000000f03097223 */ /* 0x1c0fe2000000800c */
[----:B------:R-:W-:Y:S01]  /*1770*/  FFMA.RM R12, R3, R15, R12 ;  /* 0x0000000f030c7223 */ /* 0x000fe2000000400c */
        /* <DEDUP_REMOVED lines=12> */
[----:B------:R-:W-:-:S05]  /*1840*/  LOP3.LUT R3, R3, R12, RZ, 0xc0, !PT ;  /* 0x0000000c03037212 */ /* 0x000fca00078ec0ff */
[----:B------:R-:W-:-:S05]  /*1850*/  IMAD.IADD R3, R14, 0x1, R3 ;  /* 0x000000010e037824 */ /* 0x000fca00078e0203 */
[----:B------:R-:W-:Y:S01]  /*1860*/  LOP3.LUT R0, R3, R0, RZ, 0xfc, !PT ;  /* 0x0000000003007212 */ /* 0x000fe200078efcff */
[----:B------:R-:W-:Y:S06]  /*1870*/  BRA `(.L_x_102) ;  /* 0x0000000000107947 */ /* 0x000fec0003800000 */
.L_x_101:
[----:B------:R-:W-:-:S04]  /*1880*/  LOP3.LUT R0, R0, 0x80000000, RZ, 0xc0, !PT ;  /* 0x8000000000007812 */ /* 0x000fc800078ec0ff */
[----:B------:R-:W-:Y:S01]  /*1890*/  LOP3.LUT R0, R0, 0x7f800000, RZ, 0xfc, !PT ;  /* 0x7f80000000007812 */ /* 0x000fe200078efcff */
[----:B------:R-:W-:Y:S06]  /*18a0*/  BRA `(.L_x_102) ;  /* 0x0000000000047947 */ /* 0x000fec0003800000 */
.L_x_100:
[----:B------:R-:W-:-:S07]  /*18b0*/  LEA R0, R14, R0, 0x17 ;  /* 0x000000000e007211 */ /* 0x000fce00078eb8ff */
.L_x_102:
[----:B------:R-:W-:Y:S05]  /*18c0*/  BSYNC.RECONVERGENT B1 ;  /* 0x0000000000017941 */ /* 0x000fea0003800200 */
.L_x_99:
[----:B------:R-:W-:Y:S05]  /*18d0*/  BRA `(.L_x_103) ;  /* 0x0000000000207947 */ /* 0x000fea0003800000 */
.L_x_98:
[----:B------:R-:W-:-:S04]  /*18e0*/  LOP3.LUT R0, R3, 0x80000000, R0, 0x48, !PT ;  /* 0x8000000003007812 */ /* 0x000fc800078e4800 */
[----:B------:R-:W-:Y:S01]  /*18f0*/  LOP3.LUT R0, R0, 0x7f800000, RZ, 0xfc, !PT ;  /* 0x7f80000000007812 */ /* 0x000fe200078efcff */
[----:B------:R-:W-:Y:S06]  /*1900*/  BRA `(.L_x_103) ;  /* 0x0000000000147947 */ /* 0x000fec0003800000 */
.L_x_97:
[----:B------:R-:W-:Y:S01]  /*1910*/  LOP3.LUT R0, R3, 0x80000000, R0, 0x48, !PT ;  /* 0x8000000003007812 */ /* 0x000fe200078e4800 */
[----:B------:R-:W-:Y:S06]  /*1920*/  BRA `(.L_x_103) ;  /* 0x00000000000c7947 */ /* 0x000fec0003800000 */
.L_x_96:
[----:B------:R-:W0:Y:S01]  /*1930*/  MUFU.RSQ R0, -QNAN ;  /* 0xffc0000000007908 */ /* 0x000e220000001400 */
[----:B------:R-:W-:Y:S05]  /*1940*/  BRA `(.L_x_103) ;  /* 0x0000000000047947 */ /* 0x000fea0003800000 */
.L_x_95:
[----:B------:R-:W-:-:S07]  /*1950*/  FADD.FTZ R0, R0, R3 ;  /* 0x0000000300007221 */ /* 0x000fce0000010000 */
.L_x_103:
[----:B------:R-:W-:Y:S05]  /*1960*/  BSYNC.RECONVERGENT B0 ;  /* 0x0000000000007941 */ /* 0x000fea0003800200 */
.L_x_93:
[----:B------:R-:W-:Y:S01]  /*1970*/  HFMA2 R11, -RZ, RZ, 0, 0 ;  /* 0x00000000ff0b7431 */ /* 0x000fe200000001ff */
[----:B0-----:R-:W-:-:S03]  /*1980*/  MOV R9, R0 ;  /* 0x0000000000097202 */ /* 0x001fc60000000f00 */
[----:B------:R-:W-:Y:S05]  /*1990*/  RET.REL.NODEC R10 `(_Z16normalice_kernelPfPiii) ;  /* 0xffffffe40a987950 */ /* 0x000fea0003c3ffff */
.L_x_104:
        /* <DEDUP_REMOVED lines=14> */
.L_x_116:


//--------------------- .text._Z15centroid_kernelPfS_PiS0_ii --------------------------
	.section	.text._Z15centroid_kernelPfS_PiS0_ii,"ax",@progbits
	.align	128
        .global         _Z15centroid_kernelPfS_PiS0_ii
        .type           _Z15centroid_kernelPfS_PiS0_ii,@function
        .size           _Z15centroid_kernelPfS_PiS0_ii,(.L_x_119 - _Z15centroid_kernelPfS_PiS0_ii)
        .other          _Z15centroid_kernelPfS_PiS0_ii,@"STO_CUDA_ENTRY STV_DEFAULT"
_Z15centroid_kernelPfS_PiS0_ii:
.text._Z15centroid_kernelPfS_PiS0_ii:
        /* <DEDUP_REMOVED lines=9> */
[----:B------:R-:W1:Y:S07]  /*0090*/  LDCU.64 UR4, c[0x0][0x358] ;  /* 0x00006b00ff0477ac */ /* 0x000e6e0008000a00 */
[----:B------:R-:W2:Y:S08]  /*00a0*/  LDC R4, c[0x0][0x3a4] ;  /* 0x0000e900ff047b82 */ /* 0x000eb00000000800 */
[----:B------:R-:W3:Y:S01]  /*00b0*/  LDC.64 R6, c[0x0][0x398] ;  /* 0x0000e600ff067b82 */ /* 0x000ee20000000a00 */
[----:B0-----:R-:W-:-:S06]  /*00c0*/  IMAD.WIDE R2, R5, 0x4, R2 ;  /* 0x0000000405027825 */ /* 0x001fcc00078e0202 */
[----:B-1----:R-:W3:Y:S01]  /*00d0*/  LDG.E R3, desc[UR4][R2.64] ;  /* 0x0000000402037981 */ /* 0x002ee2000c1e1900 */
[----:B------:R-:W-:Y:S01]  /*00e0*/  IMAD.MOV.U32 R9, RZ, RZ, 0x1 ;  /* 0x00000001ff097424 */ /* 0x000fe200078e00ff */
[----:B--2---:R-:W-:Y:S01]  /*00f0*/  ISETP.GE.AND P0, PT, R4, 0x1, PT ;  /* 0x000000010400780c */ /* 0x004fe20003f06270 */
[----:B---3--:R-:W-:-:S05]  /*0100*/  IMAD.WIDE R6, R3, 0x4, R6 ;  /* 0x0000000403067825 */ /* 0x008fca00078e0206 */
[----:B------:R0:W-:Y:S07]  /*0110*/  REDG.E.ADD.STRONG.GPU desc[UR4][R6.64], R9 ;  /* 0x000000090600798e */ /* 0x0001ee000c12e104 */
[----:B------:R-:W-:Y:S05]  /*0120*/  @!P0 EXIT ;  /* 0x000000000000894d */ /* 0x000fea0003800000 */
[C---:B------:R-:W-:Y:S01]  /*0130*/  ISETP.GE.U32.AND P1, PT, R4.reuse, 0x10, PT ;  /* 0x000000100400780c */ /* 0x040fe20003f26070 */
[-C--:B------:R-:W-:Y:S01]  /*0140*/  IMAD R0, R3, R4.reuse, RZ ;  /* 0x0000000403007224 */ /* 0x080fe200078e02ff */
[----:B------:R-:W-:Y:S01]  /*0150*/  LOP3.LUT P0, R12, R4, 0xf, RZ, 0xc0, !PT ;  /* 0x0000000f040c7812 */ /* 0x000fe2000780c0ff */
[----:B------:R-:W-:Y:S02]  /*0160*/  IMAD R2, R5, R4, RZ ;  /* 0x0000000405027224 */ /* 0x000fe400078e02ff */
[----:B------:R-:W-:-:S08]  /*0170*/  IMAD.MOV.U32 R3, RZ, RZ, RZ ;  /* 0x000000ffff037224 */ /* 0x000fd000078e00ff */
[----:B------:R-:W-:Y:S05]  /*0180*/  @!P1 BRA `(.L_x_105) ;  /* 0x0000000000b49947 */ /* 0x000fea0003800000 */
[----:B------:R-:W-:Y:S01]  /*0190*/  LOP3.LUT R3, R4, 0x7ffffff0, RZ, 0xc0, !PT ;  /* 0x7ffffff004037812 */ /* 0x000fe200078ec0ff */
[----:B------:R-:W-:Y:S01]  /*01a0*/  IMAD.MOV.U32 R5, RZ, RZ, R0 ;  /* 0x000000ffff057224 */ /* 0x000fe200078e0000 */
[----:B------:R-:W-:Y:S02]  /*01b0*/  MOV R10, R2 ;  /* 0x00000002000a7202 */ /* 0x000fe40000000f00 */
[----:B------:R-:W-:-:S07]  /*01c0*/  IADD3 R11, PT, PT, -R3, RZ, RZ ;  /* 0x000000ff030b7210 */ /* 0x000fce0007ffe1ff */
.L_x_106:
[----:B0-----:R-:W0:Y:S08]  /*01d0*/  LDC.64 R6, c[0x0][0x380] ;  /* 0x0000e000ff067b82 */ /* 0x001e300000000a00 */
[----:B----4-:R-:W1:Y:S01]  /*01e0*/  LDC.64 R8, c[0x0][0x388] ;  /* 0x0000e200ff087b82 */ /* 0x010e620000000a00 */
[----:B0-----:R-:W-:-:S05]  /*01f0*/  IMAD.WIDE R6, R10, 0x4, R6 ;  /* 0x000000040a067825 */ /* 0x001fca00078e0206 */
[----:B------:R-:W2:Y:S01]  /*0200*/  LDG.E R13, desc[UR4][R6.64] ;  /* 0x00000004060d7981 */ /* 0x000ea2000c1e1900 */
[----:B-1----:R-:W-:-:S05]  /*0210*/  IMAD.WIDE R8, R5, 0x4, R8 ;  /* 0x0000000405087825 */ /* 0x002fca00078e0208 */
[----:B--2---:R0:W-:Y:S04]  /*0220*/  REDG.E.ADD.F32.FTZ.RN.STRONG.GPU desc[UR4][R8.64], R13 ;  /* 0x0000000d080079a6 */ /* 0x0041e8000c12f304 */
[----:B------:R-:W2:Y:S04]  /*0230*/  LDG.E R15, desc[UR4][R6.64+0x4] ;  /* 0x00000404060f7981 */ /* 0x000ea8000c1e1900 */
[----:B--2---:R1:W-:Y:S04]  /*0240*/  REDG.E.ADD.F32.FTZ.RN.STRONG.GPU desc[UR4][R8.64+0x4], R15 ;  /* 0x0000040f080079a6 */ /* 0x0043e8000c12f304 */
[----:B------:R-:W2:Y:S04]  /*0250*/  LDG.E R17, desc[UR4][R6.64+0x8] ;  /* 0x0000080406117981 */ /* 0x000ea8000c1e1900 */
[----:B--2---:R2:W-:Y:S04]  /*0260*/  REDG.E.ADD.F32.FTZ.RN.STRONG.GPU desc[UR4][R8.64+0x8], R17 ;  /* 0x00000811080079a6 */ /* 0x0045e8000c12f304 */
[----:B------:R-:W3:Y:S04]  /*0270*/  LDG.E R19, desc[UR4][R6.64+0xc] ;  /* 0x00000c0406137981 */ /* 0x000ee8000c1e1900 */
[----:B---3--:R3:W-:Y:S04]  /*0280*/  REDG.E.ADD.F32.FTZ.RN.STRONG.GPU desc[UR4][R8.64+0xc], R19 ;  /* 0x00000c13080079a6 */ /* 0x0087e8000c12f304 */
[----:B------:R-:W4:Y:S04]  /*0290*/  LDG.E R21, desc[UR4][R6.64+0x10] ;  /* 0x0000100406157981 */ /* 0x000f28000c1e1900 */
[----:B----4-:R4:W-:Y:S04]  /*02a0*/  REDG.E.ADD.F32.FTZ.RN.STRONG.GPU desc[UR4][R8.64+0x10], R21 ;  /* 0x00001015080079a6 */ /* 0x0109e8000c12f304 */
[----:B------:R-:W5:Y:S04]  /*02b0*/  LDG.E R23, desc[UR4][R6.64+0x14] ;  /* 0x0000140406177981 */ /* 0x000f68000c1e1900 */
[----:B-----5:R5:W-:Y:S04]  /*02c0*/  REDG.E.ADD.F32.FTZ.RN.STRONG.GPU desc[UR4][R8.64+0x14], R23 ;  /* 0x00001417080079a6 */ /* 0x020be8000c12f304 */
[----:B0-----:R-:W2:Y:S04]  /*02d0*/  LDG.E R13, desc[UR4][R6.64+0x18] ;  /* 0x00001804060d7981 */ /* 0x001ea8000c1e1900 */
[----:B--2---:R0:W-:Y:S04]  /*02e0*/  REDG.E.ADD.F32.FTZ.RN.STRONG.GPU desc[UR4][R8.64+0x18], R13 ;  /* 0x0000180d080079a6 */ /* 0x0041e8000c12f304 */
[----:B-1----:R-:W2:Y:S04]  /*02f0*/  LDG.E R15, desc[UR4][R6.64+0x1c] ;  /* 0x00001c04060f7981 */ /* 0x002ea8000c1e1900 */
[----:B--2---:R1:W-:Y:S04]  /*0300*/  REDG.E.ADD.F32.FTZ.RN.STRONG.GPU desc[UR4][R8.64+0x1c], R15 ;  /* 0x00001c0f080079a6 */ /* 0x0043e8000c12f304 */
[----:B------:R-:W2:Y:S04]  /*0310*/  LDG.E R17, desc[UR4][R6.64+0x20] ;  /* 0x0000200406117981 */ /* 0x000ea8000c1e1900 */
[----:B--2---:R2:W-:Y:S04]  /*0320*/  REDG.E.ADD.F32.FTZ.RN.STRONG.GPU desc[UR4][R8.64+0x20], R17 ;  /* 0x00002011080079a6 */ /* 0x0045e8000c12f304 */
[----:B---3--:R-:W3:Y:S04]  /*0330*/  LDG.E R19, desc[UR4][R6.64+0x24] ;  /* 0x0000240406137981 */ /* 0x008ee8000c1e1900 */
[----:B---3--:R3:W-:Y:S04]  /*0340*/  REDG.E.ADD.F32.FTZ.RN.STRONG.GPU desc[UR4][R8.64+0x24], R19 ;  /* 0x00002413080079a6 */ /* 0x0087e8000c12f304 */
[----:B----4-:R-:W4:Y:S04]  /*0350*/  LDG.E R21, desc[UR4][R6.64+0x28] ;  /* 0x0000280406157981 */ /* 0x010f28000c1e1900 */
[----:B----4-:R4:W-:Y:S04]  /*0360*/  REDG.E.ADD.F32.FTZ.RN.STRONG.GPU desc[UR4][R8.64+0x28], R21 ;  /* 0x00002815080079a6 */ /* 0x0109e8000c12f304 */
[----:B-----5:R-:W5:Y:S04]  /*0370*/  LDG.E R23, desc[UR4][R6.64+0x2c] ;  /* 0x00002c0406177981 */ /* 0x020f68000c1e1900 */
[----:B-----5:R4:W-:Y:S04]  /*0380*/  REDG.E.ADD.F32.FTZ.RN.STRONG.GPU desc[UR4][R8.64+0x2c], R23 ;  /* 0x00002c17080079a6 */ /* 0x0209e8000c12f304 */
[----:B0-----:R-:W5:Y:S04]  /*0390*/  LDG.E R13, desc[UR4][R6.64+0x30] ;  /* 0x00003004060d7981 */ /* 0x001f68000c1e1900 */
[----:B-----5:R4:W-:Y:S04]  /*03a0*/  REDG.E.ADD.F32.FTZ.RN.STRONG.GPU desc[UR4][R8.64+0x30], R13 ;  /* 0x0000300d080079a6 */ /* 0x0209e8000c12f304 */
[----:B-1----:R-:W5:Y:S04]  /*03b0*/  LDG.E R15, desc[UR4][R6.64+0x34] ;  /* 0x00003404060f7981 */ /* 0x002f68000c1e1900 */
[----:B-----5:R4:W-:Y:S04]  /*03c0*/  REDG.E.ADD.F32.FTZ.RN.STRONG.GPU desc[UR4][R8.64+0x34], R15 ;  /* 0x0000340f080079a6 */ /* 0x0209e8000c12f304 */
[----:B--2---:R-:W2:Y:S01]  /*03d0*/  LDG.E R17, desc[UR4][R6.64+0x38] ;  /* 0x0000380406117981 */ /* 0x004ea2000c1e1900 */
[----:B------:R-:W-:-:S05]  /*03e0*/  VIADD R11, R11, 0x10 ;  /* 0x000000100b0b7836 */ /* 0x000fca0000000000 */
[----:B------:R-:W-:Y:S01]  /*03f0*/  ISETP.NE.AND P1, PT, R11, RZ, PT ;  /* 0x000000ff0b00720c */ /* 0x000fe20003f25270 */
[----:B--2---:R4:W-:Y:S04]  /*0400*/  REDG.E.ADD.F32.FTZ.RN.STRONG.GPU desc[UR4][R8.64+0x38], R17 ;  /* 0x00003811080079a6 */ /* 0x0049e8000c12f304 */
[----:B---3--:R-:W2:Y:S01]  /*0410*/  LDG.E R19, desc[UR4][R6.64+0x3c] ;  /* 0x00003c0406137981 */ /* 0x008ea2000c1e1900 */
[----:B------:R-:W-:Y:S01]  /*0420*/  IADD3 R5, PT, PT, R5, 0x10, RZ ;  /* 0x0000001005057810 */ /* 0x000fe20007ffe0ff */
[----:B------:R-:W-:Y:S02]  /*0430*/  VIADD R10, R10, 0x10 ;  /* 0x000000100a0a7836 */ /* 0x000fe40000000000 */
[----:B--2---:R4:W-:Y:S04]  /*0440*/  REDG.E.ADD.F32.FTZ.RN.STRONG.GPU desc[UR4][R8.64+0x3c], R19 ;  /* 0x00003c13080079a6 */ /* 0x0049e8000c12f304 */
[----:B------:R-:W-:Y:S05]  /*0450*/  @P1 BRA `(.L_x_106) ;  /* 0xfffffffc005c1947 */ /* 0x000fea000383ffff */
.L_x_105:
[----:B------:R-:W-:Y:S05]  /*0460*/  @!P0 EXIT ;  /* 0x000000000000894d */ /* 0x000fea0003800000 */
[----:B------:R-:W-:Y:S02]  /*0470*/  ISETP.GE.U32.AND P0, PT, R12, 0x8, PT ;  /* 0x000000080c00780c */ /* 0x000fe40003f06070 */
[----:B------:R-:W-:-:S04]  /*0480*/  LOP3.LUT R14, R4, 0x7, RZ, 0xc0, !PT ;  /* 0x00000007040e7812 */ /* 0x000fc800078ec0ff */
[----:B------:R-:W-:-:S07]  /*0490*/  ISETP.NE.AND P1, PT, R14, RZ, PT ;  /* 0x000000ff0e00720c */ /* 0x000fce0003f25270 */
[----:B------:R-:W-:Y:S06]  /*04a0*/  @!P0 BRA `(.L_x_107) ;  /* 0x00000000005c8947 */ /* 0x000fec0003800000 */
[----:B0-----:R-:W0:Y:S01]  /*04b0*/  LDC.64 R6, c[0x0][0x380] ;  /* 0x0000e000ff067b82 */ /* 0x001e220000000a00 */
[----:B------:R-:W-:-:S07]  /*04c0*/  IADD3 R5, PT, PT, R2, R3, RZ ;  /* 0x0000000302057210 */ /* 0x000fce0007ffe0ff */
[----:B----4-:R-:W1:Y:S01]  /*04d0*/  LDC.64 R8, c[0x0][0x388] ;  /* 0x0000e200ff087b82 */ /* 0x010e620000000a00 */
[----:B0-----:R-:W-:-:S05]  /*04e0*/  IMAD.WIDE R6, R5, 0x4, R6 ;  /* 0x0000000405067825 */ /* 0x001fca00078e0206 */
[----:B------:R-:W2:Y:S01]  /*04f0*/  LDG.E R11, desc[UR4][R6.64] ;  /* 0x00000004060b7981 */ /* 0x000ea2000c1e1900 */
[----:B------:R-:W-:-:S04]  /*0500*/  IMAD.IADD R5, R0, 0x1, R3 ;  /* 0x0000000100057824 */ /* 0x000fc800078e0203 */
        /* <DEDUP_REMOVED lines=8> */
[----:B------:R-:W3:Y:S04]  /*0590*/  LDG.E R17, desc[UR4][R6.64+0x10] ;  /* 0x0000100406117981 */ /* 0x000ee8000c1e1900 */
[----:B---3--:R2:W-:Y:S04]  /*05a0*/  REDG.E.ADD.F32.FTZ.RN.STRONG.GPU desc[UR4][R8.64+0x10], R17 ;  /* 0x00001011080079a6 */ /* 0x0085e8000c12f304 */
[----:B------:R-:W3:Y:S04]  /*05b0*/  LDG.E R19, desc[UR4][R6.64+0x14] ;  /* 0x0000140406137981 */ /* 0x000ee8000c1e1900 */
[----:B---3--:R2:W-:Y:S04]  /*05c0*/  REDG.E.ADD.F32.FTZ.RN.STRONG.GPU desc[UR4][R8.64+0x14], R19 ;  /* 0x00001413080079a6 */ /* 0x0085e8000c12f304 */
[----:B0-----:R-:W3:Y:S04]  /*05d0*/  LDG.E R11, desc[UR4][R6.64+0x18] ;  /* 0x00001804060b7981 */ /* 0x001ee8000c1e1900 */
[----:B---3--:R2:W-:Y:S04]  /*05e0*/  REDG.E.ADD.F32.FTZ.RN.STRONG.GPU desc[UR4][R8.64+0x18], R11 ;  /* 0x0000180b080079a6 */ /* 0x0085e8000c12f304 */
[----:B-1----:R-:W3:Y:S01]  /*05f0*/  LDG.E R5, desc[UR4][R6.64+0x1c] ;  /* 0x00001c0406057981 */ /* 0x002ee2000c1e1900 */
[----:B------:R-:W-:-:S03]  /*0600*/  IADD3 R3, PT, PT, R3, 0x8, RZ ;  /* 0x0000000803037810 */ /* 0x000fc60007ffe0ff */
[----:B---3--:R2:W-:Y:S04]  /*0610*/  REDG.E.ADD.F32.FTZ.RN.STRONG.GPU desc[UR4][R8.64+0x1c], R5 ;  /* 0x00001c05080079a6 */ /* 0x0085e8000c12f304 */
.L_x_107:
[----:B------:R-:W-:Y:S05]  /*0620*/  @!P1 EXIT ;  /* 0x000000000000994d */ /* 0x000fea0003800000 */
[----:B------:R-:W-:Y:S02]  /*0630*/  ISETP.GE.U32.AND P0, PT, R14, 0x4, PT ;  /* 0x000000040e00780c */ /* 0x000fe40003f06070 */
[----:B------:R-:W-:-:S04]  /*0640*/  LOP3.LUT R10, R4, 0x3, RZ, 0xc0, !PT ;  /* 0x00000003040a7812 */ /* 0x000fc800078ec0ff */
[----:B------:R-:W-:-:S07]  /*0650*/  ISETP.NE.AND P1, PT, R10, RZ, PT ;  /* 0x000000ff0a00720c */ /* 0x000fce0003f25270 */
[----:B------:R-:W-:Y:S06]  /*0660*/  @!P0 BRA `(.L_x_108) ;  /* 0x00000000003c8947 */ /* 0x000fec0003800000 */
[----:B--2---:R-:W1:Y:S01]  /*0670*/  LDC.64 R4, c[0x0][0x380] ;  /* 0x0000e000ff047b82 */ /* 0x004e620000000a00 */
[----:B0-----:R-:W-:-:S04]  /*0680*/  IMAD.IADD R7, R2, 0x1, R3 ;  /* 0x0000000102077824 */ /* 0x001fc800078e0203 */
[----:B-1----:R-:W-:-:S03]  /*0690*/  IMAD.WIDE R6, R7, 0x4, R4 ;  /* 0x0000000407067825 */ /* 0x002fc600078e0204 */
[----:B------:R-:W0:Y:S02]  /*06a0*/  LDC.64 R4, c[0x0][0x388] ;  /* 0x0000e200ff047b82 */ /* 0x000e240000000a00 */
[----:B----4-:R-:W2:Y:S01]  /*06b0*/  LDG.E R9, desc[UR4][R6.64] ;  /* 0x0000000406097981 */ /* 0x010ea2000c1e1900 */
[----:B------:R-:W-:-:S05]  /*06c0*/  IADD3 R11, PT, PT, R0, R3, RZ ;  /* 0x00000003000b7210 */ /* 0x000fca0007ffe0ff */
[----:B0-----:R-:W-:-:S05]  /*06d0*/  IMAD.WIDE R4, R11, 0x4, R4 ;  /* 0x000000040b047825 */ /* 0x001fca00078e0204 */
[----:B--2---:R1:W-:Y:S04]  /*06e0*/  REDG.E.ADD.F32.FTZ.RN.STRONG.GPU desc[UR4][R4.64], R9 ;  /* 0x00000009040079a6 */ /* 0x0043e8000c12f304 */
[----:B------:R-:W2:Y:S04]  /*06f0*/  LDG.E R11, desc[UR4][R6.64+0x4] ;  /* 0x00000404060b7981 */ /* 0x000ea8000c1e1900 */
[----:B--2---:R1:W-:Y:S04]  /*0700*/  REDG.E.ADD.F32.FTZ.RN.STRONG.GPU desc[UR4][R4.64+0x4], R11 ;  /* 0x0000040b040079a6 */ /* 0x0043e8000c12f304 */
[----:B------:R-:W2:Y:S04]  /*0710*/  LDG.E R13, desc[UR4][R6.64+0x8] ;  /* 0x00000804060d7981 */ /* 0x000ea8000c1e1900 */
[----:B--2---:R1:W-:Y:S04]  /*0720*/  REDG.E.ADD.F32.FTZ.RN.STRONG.GPU desc[UR4][R4.64+0x8], R13 ;  /* 0x0000080d040079a6 */ /* 0x0043e8000c12f304 */
[----:B------:R-:W2:Y:S01]  /*0730*/  LDG.E R15, desc[UR4][R6.64+0xc] ;  /* 0x00000c04060f7981 */ /* 0x000ea2000c1e1900 */
[----:B------:R-:W-:-:S03]  /*0740*/  VIADD R3, R3, 0x4 ;  /* 0x0000000403037836 */ /* 0x000fc60000000000 */
[----:B--2---:R1:W-:Y:S04]  /*0750*/  REDG.E.ADD.F32.FTZ.RN.STRONG.GPU desc[UR4][R4.64+0xc], R15 ;  /* 0x00000c0f040079a6 */ /* 0x0043e8000c12f304 */
.L_x_108:
[----:B------:R-:W-:Y:S05]  /*0760*/  @!P1 EXIT ;  /* 0x000000000000994d */ /* 0x000fea0003800000 */
[----:B0-----:R-:W0:Y:S01]  /*0770*/  LDC.64 R6, c[0x0][0x380] ;  /* 0x0000e000ff067b82 */ /* 0x001e220000000a00 */
[----:B-12---:R-:W-:Y:S01]  /*0780*/  IADD3 R11, PT, PT, R2, R3, RZ ;  /* 0x00000003020b7210 */ /* 0x006fe20007ffe0ff */
[----:B----4-:R-:W-:Y:S01]  /*0790*/  IMAD.IADD R13, R0, 0x1, R3 ;  /* 0x00000001000d7824 */ /* 0x010fe200078e0203 */
[----:B------:R-:W-:-:S05]  /*07a0*/  IADD3 R10, PT, PT, -R10, RZ, RZ ;  /* 0x000000ff0a0a7210 */ /* 0x000fca0007ffe1ff */
[----:B------:R-:W1:Y:S02]  /*07b0*/  LDC.64 R8, c[0x0][0x388] ;  /* 0x0000e200ff087b82 */ /* 0x000e640000000a00 */
.L_x_109:
[----:B0-2---:R-:W-:-:S06]  /*07c0*/  IMAD.WIDE R2, R11, 0x4, R6 ;  /* 0x000000040b027825 */ /* 0x005fcc00078e0206 */
[----:B------:R-:W2:Y:S01]  /*07d0*/  LDG.E R3, desc[UR4][R2.64] ;  /* 0x0000000402037981 */ /* 0x000ea2000c1e1900 */
[----:B------:R-:W-:Y:S02]  /*07e0*/  VIADD R10, R10, 0x1 ;  /* 0x000000010a0a7836 */ /* 0x000fe40000000000 */
[----:B-1----:R-:W-:-:S03]  /*07f0*/  IMAD.WIDE R4, R13, 0x4, R8 ;  /* 0x000000040d047825 */ /* 0x002fc600078e0208 */
[----:B------:R-:W-:Y:S02]  /*0800*/  ISETP.NE.AND P0, PT, R10, RZ, PT ;  /* 0x000000ff0a00720c */ /* 0x000fe40003f05270 */
[----:B------:R-:W-:Y:S02]  /*0810*/  IADD3 R11, PT, PT, R11, 0x1, RZ ;  /* 0x000000010b0b7810 */ /* 0x000fe40007ffe0ff */
[----:B------:R-:W-:Y:S01]  /*0820*/  IADD3 R13, PT, PT, R13, 0x1, RZ ;  /* 0x000000010d0d7810 */ /* 0x000fe20007ffe0ff */
[----:B--2---:R2:W-:Y:S08]  /*0830*/  REDG.E.ADD.F32.FTZ.RN.STRONG.GPU desc[UR4][R4.64], R3 ;  /* 0x00000003040079a6 */ /* 0x0045f0000c12f304 */
[----:B------:R-:W-:Y:S05]  /*0840*/  @P0 BRA `(.L_x_109) ;  /* 0xfffffffc00dc0947 */ /* 0x000fea000383ffff */
[----:B------:R-:W-:Y:S05]  /*0850*/  EXIT ;  /* 0x000000000000794d */ /* 0x000fea0003800000 */
.L_x_110:
        /* <DEDUP_REMOVED lines=10> */
.L_x_119:


//--------------------- .text._Z22reset_centroids_kernelPfPiii --------------------------
	.section	.text._Z22reset_centroids_kernelPfPiii,"ax",@progbits
	.align	128
        .global         _Z22reset_centroids_kernelPfPiii
        .type           _Z22reset_centroids_kernelPfPiii,@function
        .size           _Z22reset_centroids_kernelPfPiii,(.L_x_120 - _Z22reset_centroids_kernelPfPiii)
        .other          _Z22reset_centroids_kernelPfPiii,@"STO_CUDA_ENTRY STV_DEFAULT"
_Z22reset_centroids_kernelPfPiii:
.text._Z22reset_centroids_kernelPfPiii:
        /* <DEDUP_REMOVED lines=8> */
[----:B------:R-:W0:Y:S01]  /*0080*/  LDC R6, c[0x0][0x394] ;  /* 0x0000e500ff067b82 */ /* 0x000e220000000800 */
[----:B------:R-:W1:Y:S07]  /*0090*/  LDCU.64 UR6, c[0x0][0x358] ;  /* 0x00006b00ff0677ac */ /* 0x000e6e0008000a00 */
[----:B------:R-:W2:Y:S01]  /*00a0*/  LDC.64 R2, c[0x0][0x388] ;  /* 0x0000e200ff027b82 */ /* 0x000ea20000000a00 */
[----:B0-----:R-:W-:Y:S01]  /*00b0*/  ISETP.GE.AND P0, PT, R6, 0x1, PT ;  /* 0x000000010600780c */ /* 0x001fe20003f06270 */
[----:B--2---:R-:W-:-:S05]  /*00c0*/  IMAD.WIDE R2, R5, 0x4, R2 ;  /* 0x0000000405027825 */ /* 0x004fca00078e0202 */
[----:B-1----:R0:W-:Y:S07]  /*00d0*/  STG.E desc[UR6][R2.64], RZ ;  /* 0x000000ff02007986 */ /* 0x0021ee000c101906 */
[----:B------:R-:W-:Y:S05]  /*00e0*/  @!P0 EXIT ;  /* 0x000000000000894d */ /* 0x000fea0003800000 */
[C---:B------:R-:W-:Y:S01]  /*00f0*/  ISETP.GE.U32.AND P1, PT, R6.reuse, 0x8, PT ;  /* 0x000000080600780c */ /* 0x040fe20003f26070 */
[----:B------:R-:W-:Y:S01]  /*0100*/  IMAD R5, R5, R6, RZ ;  /* 0x0000000605057224 */ /* 0x000fe200078e02ff */
[----:B------:R-:W-:Y:S01]  /*0110*/  LOP3.LUT R8, R6, 0x7, RZ, 0xc0, !PT ;  /* 0x0000000706087812 */ /* 0x000fe200078ec0ff */
[----:B------:R-:W-:-:S03]  /*0120*/  IMAD.MOV.U32 R0, RZ, RZ, RZ ;  /* 0x000000ffff007224 */ /* 0x000fc600078e00ff */
[----:B------:R-:W-:-:S07]  /*0130*/  ISETP.NE.AND P0, PT, R8, RZ, PT ;  /* 0x000000ff0800720c */ /* 0x000fce0003f05270 */
[----:B------:R-:W-:Y:S06]  /*0140*/  @!P1 BRA `(.L_x_111) ;  /* 0x0000000000549947 */ /* 0x000fec0003800000 */
[----:B------:R-:W1:Y:S01]  /*0150*/  LDCU.64 UR4, c[0x0][0x380] ;  /* 0x00007000ff0477ac */ /* 0x000e620008000a00 */
[----:B------:R-:W-:Y:S01]  /*0160*/  LOP3.LUT R0, R6, 0x7ffffff8, RZ, 0xc0, !PT ;  /* 0x7ffffff806007812 */ /* 0x000fe200078ec0ff */
[----:B------:R-:W-:-:S04]  /*0170*/  IMAD.MOV.U32 R7, RZ, RZ, R5 ;  /* 0x000000ffff077224 */ /* 0x000fc800078e0005 */
[----:B------:R-:W-:Y:S01]  /*0180*/  IMAD.MOV R4, RZ, RZ, -R0 ;  /* 0x000000ffff047224 */ /* 0x000fe200078e0a00 */
[----:B-1----:R-:W-:-:S04]  /*0190*/  UIADD3 UR4, UP0, UPT, UR4, 0x10, URZ ;  /* 0x0000001004047890 */ /* 0x002fc8000ff1e0ff */
[----:B------:R-:W-:-:S12]  /*01a0*/  UIADD3.X UR5, UPT, UPT, URZ, UR5, URZ, UP0, !UPT ;  /* 0x00000005ff057290 */ /* 0x000fd800087fe4ff */
.L_x_112:
[----:B------:R-:W-:Y:S01]  /*01b0*/  VIADD R4, R4, 0x8 ;  /* 0x0000000804047836 */ /* 0x000fe20000000000 */
[----:B01----:R-:W-:Y:S01]  /*01c0*/  MOV R2, UR4 ;  /* 0x0000000400027c02 */ /* 0x003fe20008000f00 */
[----:B------:R-:W-:-:S03]  /*01d0*/  IMAD.U32 R3, RZ, RZ, UR5 ;  /* 0x00000005ff037e24 */ /* 0x000fc6000f8e00ff */
[----:B------:R-:W-:Y:S01]  /*01e0*/  ISETP.NE.AND P1, PT, R4, RZ, PT ;  /* 0x000000ff0400720c */ /* 0x000fe20003f25270 */
[C---:B------:R-:W-:Y:S01]  /*01f0*/  IMAD.WIDE R2, R7.reuse, 0x4, R2 ;  /* 0x0000000407027825 */ /* 0x040fe200078e0202 */
[----:B------:R-:W-:-:S04]  /*0200*/  IADD3 R7, PT, PT, R7, 0x8, RZ ;  /* 0x0000000807077810 */ /* 0x000fc80007ffe0ff */
[----:B------:R1:W-:Y:S04]  /*0210*/  STG.E desc[UR6][R2.64+-0x10], RZ ;  /* 0xfffff0ff02007986 */ /* 0x0003e8000c101906 */
[----:B------:R1:W-:Y:S04]  /*0220*/  STG.E desc[UR6][R2.64+-0xc], RZ ;  /* 0xfffff4ff02007986 */ /* 0x0003e8000c101906 */
[----:B------:R1:W-:Y:S04]  /*0230*/  STG.E desc[UR6][R2.64+-0x8], RZ ;  /* 0xfffff8ff02007986 */ /* 0x0003e8000c101906 */
[----:B------:R1:W-:Y:S04]  /*0240*/  STG.E desc[UR6][R2.64+-0x4], RZ ;  /* 0xfffffcff02007986 */ /* 0x0003e8000c101906 */
[----:B------:R1:W-:Y:S04]  /*0250*/  STG.E desc[UR6][R2.64], RZ ;  /* 0x000000ff02007986 */ /* 0x0003e8000c101906 */
[----:B------:R1:W-:Y:S04]  /*0260*/  STG.E desc[UR6][R2.64+0x4], RZ ;  /* 0x000004ff02007986 */ /* 0x0003e8000c101906 */
[----:B------:R1:W-:Y:S04]  /*0270*/  STG.E desc[UR6][R2.64+0x8], RZ ;  /* 0x000008ff02007986 */ /* 0x0003e8000c101906 */
[----:B------:R1:W-:Y:S01]  /*0280*/  STG.E desc[UR6][R2.64+0xc], RZ ;  /* 0x00000cff02007986 */ /* 0x0003e2000c101906 */
[----:B------:R-:W-:Y:S05]  /*0290*/  @P1 BRA `(.L_x_112) ;  /* 0xfffffffc00c41947 */ /* 0x000fea000383ffff */
.L_x_111:
[----:B------:R-:W-:Y:S05]  /*02a0*/  @!P0 EXIT ;  /* 0x000000000000894d */ /* 0x000fea0003800000 */
[----:B------:R-:W-:Y:S02]  /*02b0*/  ISETP.GE.U32.AND P0, PT, R8, 0x4, PT ;  /* 0x000000040800780c */ /* 0x000fe40003f06070 */
[----:B------:R-:W-:-:S04]  /*02c0*/  LOP3.LUT R4, R6, 0x3, RZ, 0xc0, !PT ;  /* 0x0000000306047812 */ /* 0x000fc800078ec0ff */
[----:B------:R-:W-:-:S07]  /*02d0*/  ISETP.NE.AND P1, PT, R4, RZ, PT ;  /* 0x000000ff0400720c */ /* 0x000fce0003f25270 */
[----:B------:R-:W-:Y:S06]  /*02e0*/  @!P0 BRA `(.L_x_113) ;  /* 0x0000000000208947 */ /* 0x000fec0003800000 */
[----:B01----:R-:W0:Y:S01]  /*02f0*/  LDC.64 R2, c[0x0][0x380] ;  /* 0x0000e000ff027b82 */ /* 0x003e220000000a00 */
[----:B------:R-:W-:Y:S02]  /*0300*/  IMAD.IADD R7, R5, 0x1, R0 ;  /* 0x0000000105077824 */ /* 0x000fe400078e0200 */
[----:B------:R-:W-:Y:S02]  /*0310*/  VIADD R0, R0, 0x4 ;  /* 0x0000000400007836 */ /* 0x000fe40000000000 */
[----:B0-----:R-:W-:-:S05]  /*0320*/  IMAD.WIDE R2, R7, 0x4, R2 ;  /* 0x0000000407027825 */ /* 0x001fca00078e0202 */
[----:B------:R2:W-:Y:S04]  /*0330*/  STG.E desc[UR6][R2.64], RZ ;  /* 0x000000ff02007986 */ /* 0x0005e8000c101906 */
[----:B------:R2:W-:Y:S04]  /*0340*/  STG.E desc[UR6][R2.64+0x4], RZ ;  /* 0x000004ff02007986 */ /* 0x0005e8000c101906 */
[----:B------:R2:W-:Y:S04]  /*0350*/  STG.E desc[UR6][R2.64+0x8], RZ ;  /* 0x000008ff02007986 */ /* 0x0005e8000c101906 */
[----:B------:R2:W-:Y:S02]  /*0360*/  STG.E desc[UR6][R2.64+0xc], RZ ;  /* 0x00000cff02007986 */ /* 0x0005e4000c101906 */
.L_x_113:
[----:B------:R-:W-:Y:S05]  /*0370*/  @!P1 EXIT ;  /* 0x000000000000994d */ /* 0x000fea0003800000 */
[----:B------:R-:W-:Y:S02]  /*0380*/  ISETP.NE.AND P0, PT, R4, 0x1, PT ;  /* 0x000000010400780c */ /* 0x000fe40003f05270 */
[----:B------:R-:W-:-:S04]  /*0390*/  LOP3.LUT R4, R6, 0x1, RZ, 0xc0, !PT ;  /* 0x0000000106047812 */ /* 0x000fc800078ec0ff */
[----:B------:R-:W-:-:S07]  /*03a0*/  ISETP.NE.U32.AND P1, PT, R4, 0x1, PT ;  /* 0x000000010400780c */ /* 0x000fce0003f25070 */
[----:B012---:R-:W0:Y:S01]  /*03b0*/  @P0 LDC.64 R2, c[0x0][0x380] ;  /* 0x0000e000ff020b82 */ /* 0x007e220000000a00 */
[----:B------:R-:W-:-:S05]  /*03c0*/  @P0 IADD3 R7, PT, PT, R5, R0, RZ ;  /* 0x0000000005070210 */ /* 0x000fca0007ffe0ff */
[----:B0-----:R-:W-:-:S05]  /*03d0*/  @P0 IMAD.WIDE R2, R7, 0x4, R2 ;  /* 0x0000000407020825 */ /* 0x001fca00078e0202 */
[----:B------:R0:W-:Y:S04]  /*03e0*/  @P0 STG.E desc[UR6][R2.64], RZ ;  /* 0x000000ff02000986 */ /* 0x0001e8000c101906 */
[----:B------:R0:W-:Y:S01]  /*03f0*/  @P0 STG.E desc[UR6][R2.64+0x4], RZ ;  /* 0x000004ff02000986 */ /* 0x0001e2000c101906 */
[----:B------:R-:W-:Y:S05]  /*0400*/  @P1 EXIT ;  /* 0x000000000000194d */ /* 0x000fea0003800000 */
[----:B0-----:R-:W0:Y:S01]  /*0410*/  LDC.64 R2, c[0x0][0x380] ;  /* 0x0000e000ff027b82 */ /* 0x001e220000000a00 */
[----:B------:R-:W-:-:S05]  /*0420*/  @P0 VIADD R0, R0, 0x2 ;  /* 0x0000000200000836 */ /* 0x000fca0000000000 */
[----:B------:R-:W-:-:S05]  /*0430*/  IADD3 R5, PT, PT, R5, R0, RZ ;  /* 0x0000000005057210 */ /* 0x000fca0007ffe0ff */
[----:B0-----:R-:W-:-:S05]  /*0440*/  IMAD.WIDE R2, R5, 0x4, R2 ;  /* 0x0000000405027825 */ /* 0x001fca00078e0202 */
[----:B------:R-:W-:Y:S01]  /*0450*/  STG.E desc[UR6][R2.64], RZ ;  /* 0x000000ff02007986 */ /* 0x000fe2000c101906 */
[----:B------:R-:W-:Y:S05]  /*0460*/  EXIT ;  /* 0x000000000000794d */ /* 0x000fea0003800000 */
.L_x_114:
        /* <DEDUP_REMOVED lines=9> */
.L_x_120:


//--------------------- .nv.shared._Z24k_means_calculate_kernelPfiiiS_S_S_PiS0_ --------------------------
	.section	.nv.shared._Z24k_means_calculate_kernelPfiiiS_S_S_PiS0_,"aw",@nobits
	.sectionflags	@""
	.align	16
	.zero		1024


//--------------------- .nv.shared.reserved.0     --------------------------
	.section	.nv.shared.reserved.0,"aw",@nobits
	.weak		__nv_reservedSMEM_offset_0_alias
	.size		__nv_reservedSMEM_offset_0_alias, 0, 64
	.other		__nv_reservedSMEM_offset_0_alias,@"STO_CUDA_RESERVED_SHARED STV_DEFAULT"
__nv_reservedSMEM_offset_0_alias:
	.zero		0
	.zero		64


//--------------------- .nv.shared._Z16normalice_kernelPfPiii --------------------------
	.section	.nv.shared._Z16normalice_kernelPfPiii,"aw",@nobits
	.sectionflags	@""
	.align	16
	.zero		1024


//--------------------- .nv.shared._Z15centroid_kernelPfS_PiS0_ii --------------------------
	.section	.nv.shared._Z15centroid_kernelPfS_PiS0_ii,"aw",@nobits
	.sectionflags	@""
	.align	16
	.zero		1024


//--------------------- .nv.shared._Z22reset_centroids_kernelPfPiii --------------------------
	.section	.nv.shared._Z22reset_centroids_kernelPfPiii,"aw",@nobits
	.sectionflags	@""
	.align	16
	.zero		1024


//--------------------- .nv.constant0._Z24k_means_calculate_kernelPfiiiS_S_S_PiS0_ --------------------------
	.section	.nv.constant0._Z24k_means_calculate_kernelPfiiiS_S_S_PiS0_,"a",@progbits
	.sectionflags	@""
	.align	4
.nv.constant0._Z24k_means_calculate_kernelPfiiiS_S_S_PiS0_:
	.zero		960


//--------------------- .nv.constant0._Z16normalice_kernelPfPiii --------------------------
	.section	.nv.constant0._Z16normalice_kernelPfPiii,"a",@progbits
	.sectionflags	@""
	.align	4
.nv.constant0._Z16normalice_kernelPfPiii:
	.zero		920


//--------------------- .nv.constant0._Z15centroid_kernelPfS_PiS0_ii --------------------------
	.section	.nv.constant0._Z15centroid_kernelPfS_PiS0_ii,"a",@progbits
	.sectionflags	@""
	.align	4
.nv.constant0._Z15centroid_kernelPfS_PiS0_ii:
	.zero		936


//--------------------- .nv.constant0._Z22reset_centroids_kernelPfPiii --------------------------
	.section	.nv.constant0._Z22reset_centroids_kernelPfPiii,"a",@progbits
	.sectionflags	@""
	.align	4
.nv.constant0._Z22reset_centroids_kernelPfPiii:
	.zero		920


//--------------------- SYMBOLS --------------------------

	.type		.nv.reservedSmem.offset0,@object
	.size		.nv.reservedSmem.offset0,0x4
	.type		.nv.reservedSmem.cap,@object
	.size		.nv.reservedSmem.cap,0x4
